// auto-generated by cutlass_sweep.gemm — config: {"arch": "sm_90", "cluster_m": 2, "cluster_n": 1, "dtype": "fp16", "dtype_b": "fp16", "layout": "nt", "stages": 0, "tile_k": 16, "tile_m": 64, "tile_n": 224}
#include "cutlass/cutlass.h"
#include "cutlass/gemm/collective/collective_builder.hpp"
#include "cutlass/gemm/device/gemm_universal_adapter.h"
#include "cutlass/gemm/kernel/gemm_universal.hpp"
#include "cutlass/epilogue/collective/collective_builder.hpp"

using ElemA = cutlass::half_t;
using ElemB = cutlass::half_t;
using ElemCD = cutlass::half_t;
using Acc  = float;
using TileShape    = cute::Shape<cute::_64, cute::_224, cute::_16>;
using ClusterShape = cute::Shape<cute::_2, cute::_1, cute::_1>;

using CollectiveEpilogue = typename cutlass::epilogue::collective::CollectiveBuilder<
    cutlass::arch::Sm90, cutlass::arch::OpClassTensorOp,
    TileShape, ClusterShape,
    cutlass::epilogue::collective::EpilogueTileAuto,
    Acc, Acc,
    ElemCD, cutlass::layout::RowMajor, 128 / cutlass::sizeof_bits<ElemCD>::value,
    ElemCD, cutlass::layout::RowMajor, 128 / cutlass::sizeof_bits<ElemCD>::value,
    cutlass::epilogue::collective::EpilogueScheduleAuto
  >::CollectiveOp;

using CollectiveMainloop = typename cutlass::gemm::collective::CollectiveBuilder<
    cutlass::arch::Sm90, cutlass::arch::OpClassTensorOp,
    ElemA, cutlass::layout::RowMajor, 128 / cutlass::sizeof_bits<ElemA>::value,
    ElemB, cutlass::layout::ColumnMajor, 128 / cutlass::sizeof_bits<ElemB>::value,
    Acc,
    TileShape, ClusterShape,
    cutlass::gemm::collective::StageCountAutoCarveout<static_cast<int>(sizeof(typename CollectiveEpilogue::SharedStorage))>,
    cutlass::gemm::collective::KernelScheduleAuto
  >::CollectiveOp;

using GemmKernel = cutlass::gemm::kernel::GemmUniversal<
    cute::Shape<int,int,int,int>,
    CollectiveMainloop,
    CollectiveEpilogue
>;
using Gemm = cutlass::gemm::device::GemmUniversalAdapter<GemmKernel>;

// Force the device kernel symbol into the cubin without needing a host main.
auto* _anchor = &cutlass::device_kernel<GemmKernel>;


// ===== COMPILED SASS (sm_90a) =====

	.target	sm_90a

	.elftype	@"ET_EXEC"


//--------------------- .note.nv.tkinfo           --------------------------
	.section	.note.nv.tkinfo,"",@"SHT_NOTE"
	.sectionflags	@"SHF_NOTE_NV_TKINFO"
	.tkinfo
        /*0018*/ 	.word	0x00000002
        /*0030*/ 	.string	""
        /*0030*/ 	.string	"ptxas"
        /*0030*/ 	.string	"Cuda compilation tools, release 13.0, V13.0.88"
        /*0030*/ 	.string	"Build cuda_13.0.r13.0/compiler.36424714_0"
        /*0030*/ 	.string	"-arch sm_90a -m 64 "



//--------------------- .note.nv.cuinfo           --------------------------
	.section	.note.nv.cuinfo,"",@"SHT_NOTE"
	.sectionflags	@"SHF_NOTE_NV_CUINFO"
        /*0018*/ 	.short	0x0002
        /*001a*/ 	.short	0x005a
        /*001c*/ 	.short	0x0082
	.zero		2


//--------------------- .nv.info                  --------------------------
	.section	.nv.info,"",@"SHT_CUDA_INFO"
	.align	4


	//----- nvinfo : EIATTR_REGCOUNT
	.align		4
        /*0000*/ 	.byte	0x04, 0x2f
        /*0002*/ 	.short	(.L_15 - .L_14)
	.align		4
.L_14:
        /*0004*/ 	.word	index@(_ZN7cutlass13device_kernelINS_4gemm6kernel13GemmUniversalIN4cute5tupleIJiiiiEEENS1_10collective13CollectiveMmaINS1_34MainloopSm90TmaGmmaWarpSpecializedILi25ENS5_IJNS4_1CILi2EEENSA_ILi1EEESC_EEENS1_32KernelTmaWarpSpecializedPingpongEEENS5_IJNSA_ILi64EEENSA_ILi224EEENSA_ILi16EEEEEENS_6half_tENS5_IJlSC_lEEESK_SL_NS4_8TiledMMAINS4_8MMA_AtomIJNS4_4SM904GMMA25MMA_64x32x16_F32F16F16_SSILNSP_5MajorE0ELSR_0ELNSP_7ScaleInE1ELSS_1EEEEEENS4_6LayoutINS5_IJSC_SC_SC_EEENS5_IJNSA_ILi0EEESX_SX_EEEEENS5_IJNS4_10UnderscoreES10_S10_EEEEENS4_13SM90_TMA_LOADENS4_14ComposedLayoutINS4_7SwizzleILi1ELi4ELi3EEENS4_18smem_ptr_flag_bitsILi16EEENSV_INS5_IJNSA_ILi8EEESI_EEENS5_IJSI_SC_EEEEEEEvNS4_8identityENS4_23SM90_TMA_LOAD_MULTICASTES1D_vS1E_EENS_8epilogue10collective6detail29Sm90TmaWarpSpecializedAdapterINS1I_15DefaultEpilogueISK_SL_SL_NS1H_6thread17LinearCombinationISK_Li1EffLNS1M_9ScaleType4KindE0ELNS_15FloatRoundStyleE2ESK_EENS1_15EpilogueDefaultEEEEEvvEEEEvNT_6ParamsE)
        /*0008*/ 	.word	0x000000a8


	//----- nvinfo : EIATTR_FRAME_SIZE
	.align		4
.L_15:
        /*000c*/ 	.byte	0x04, 0x11
        /*000e*/ 	.short	(.L_17 - .L_16)
	.align		4
.L_16:
        /*0010*/ 	.word	index@(_ZN7cutlass13device_kernelINS_4gemm6kernel13GemmUniversalIN4cute5tupleIJiiiiEEENS1_10collective13CollectiveMmaINS1_34MainloopSm90TmaGmmaWarpSpecializedILi25ENS5_IJNS4_1CILi2EEENSA_ILi1EEESC_EEENS1_32KernelTmaWarpSpecializedPingpongEEENS5_IJNSA_ILi64EEENSA_ILi224EEENSA_ILi16EEEEEENS_6half_tENS5_IJlSC_lEEESK_SL_NS4_8TiledMMAINS4_8MMA_AtomIJNS4_4SM904GMMA25MMA_64x32x16_F32F16F16_SSILNSP_5MajorE0ELSR_0ELNSP_7ScaleInE1ELSS_1EEEEEENS4_6LayoutINS5_IJSC_SC_SC_EEENS5_IJNSA_ILi0EEESX_SX_EEEEENS5_IJNS4_10UnderscoreES10_S10_EEEEENS4_13SM90_TMA_LOADENS4_14ComposedLayoutINS4_7SwizzleILi1ELi4ELi3EEENS4_18smem_ptr_flag_bitsILi16EEENSV_INS5_IJNSA_ILi8EEESI_EEENS5_IJSI_SC_EEEEEEEvNS4_8identityENS4_23SM90_TMA_LOAD_MULTICASTES1D_vS1E_EENS_8epilogue10collective6detail29Sm90TmaWarpSpecializedAdapterINS1I_15DefaultEpilogueISK_SL_SL_NS1H_6thread17LinearCombinationISK_Li1EffLNS1M_9ScaleType4KindE0ELNS_15FloatRoundStyleE2ESK_EENS1_15EpilogueDefaultEEEEEvvEEEEvNT_6ParamsE)
        /*0014*/ 	.word	0x00000008


	//----- nvinfo : EIATTR_MIN_STACK_SIZE
	.align		4
.L_17:
        /*0018*/ 	.byte	0x04, 0x12
        /*001a*/ 	.short	(.L_19 - .L_18)
	.align		4
.L_18:
        /*001c*/ 	.word	index@(_ZN7cutlass13device_kernelINS_4gemm6kernel13GemmUniversalIN4cute5tupleIJiiiiEEENS1_10collective13CollectiveMmaINS1_34MainloopSm90TmaGmmaWarpSpecializedILi25ENS5_IJNS4_1CILi2EEENSA_ILi1EEESC_EEENS1_32KernelTmaWarpSpecializedPingpongEEENS5_IJNSA_ILi64EEENSA_ILi224EEENSA_ILi16EEEEEENS_6half_tENS5_IJlSC_lEEESK_SL_NS4_8TiledMMAINS4_8MMA_AtomIJNS4_4SM904GMMA25MMA_64x32x16_F32F16F16_SSILNSP_5MajorE0ELSR_0ELNSP_7ScaleInE1ELSS_1EEEEEENS4_6LayoutINS5_IJSC_SC_SC_EEENS5_IJNSA_ILi0EEESX_SX_EEEEENS5_IJNS4_10UnderscoreES10_S10_EEEEENS4_13SM90_TMA_LOADENS4_14ComposedLayoutINS4_7SwizzleILi1ELi4ELi3EEENS4_18smem_ptr_flag_bitsILi16EEENSV_INS5_IJNSA_ILi8EEESI_EEENS5_IJSI_SC_EEEEEEEvNS4_8identityENS4_23SM90_TMA_LOAD_MULTICASTES1D_vS1E_EENS_8epilogue10collective6detail29Sm90TmaWarpSpecializedAdapterINS1I_15DefaultEpilogueISK_SL_SL_NS1H_6thread17LinearCombinationISK_Li1EffLNS1M_9ScaleType4KindE0ELNS_15FloatRoundStyleE2ESK_EENS1_15EpilogueDefaultEEEEEvvEEEEvNT_6ParamsE)
        /*0020*/ 	.word	0x00000008
.L_19:


//--------------------- .nv.compat                --------------------------
	.section	.nv.compat,"",@"SHT_CUDA_COMPAT_INFO"
	.align	4
        /*0000*/ 	.byte	0x02, 0x09, 0x01, 0x00, 0x02, 0x02, 0x04, 0x00, 0x02, 0x05, 0x05, 0x00, 0x03, 0x07, 0x01, 0x01
        /*0010*/ 	.byte	0x02, 0x03, 0x01, 0x00, 0x02, 0x06, 0x01, 0x00, 0x04, 0x0b, 0x08, 0x00, 0x00, 0x00, 0x00, 0x00
        /*0020*/ 	.byte	0x00, 0x00, 0x00, 0x00


//--------------------- .nv.info._ZN7cutlass13device_kernelINS_4gemm6kernel13GemmUniversalIN4cute5tupleIJiiiiEEENS1_10collective13CollectiveMmaINS1_34MainloopSm90TmaGmmaWarpSpecializedILi25ENS5_IJNS4_1CILi2EEENSA_ILi1EEESC_EEENS1_32KernelTmaWarpSpecializedPingpongEEENS5_IJNSA_ILi64EEENSA_ILi224EEENSA_ILi16EEEEEENS_6half_tENS5_IJlSC_lEEESK_SL_NS4_8TiledMMAINS4_8MMA_AtomIJNS4_4SM904GMMA25MMA_64x32x16_F32F16F16_SSILNSP_5MajorE0ELSR_0ELNSP_7ScaleInE1ELSS_1EEEEEENS4_6LayoutINS5_IJSC_SC_SC_EEENS5_IJNSA_ILi0EEESX_SX_EEEEENS5_IJNS4_10UnderscoreES10_S10_EEEEENS4_13SM90_TMA_LOADENS4_14ComposedLayoutINS4_7SwizzleILi1ELi4ELi3EEENS4_18smem_ptr_flag_bitsILi16EEENSV_INS5_IJNSA_ILi8EEESI_EEENS5_IJSI_SC_EEEEEEEvNS4_8identityENS4_23SM90_TMA_LOAD_MULTICASTES1D_vS1E_EENS_8epilogue10collective6detail29Sm90TmaWarpSpecializedAdapterINS1I_15DefaultEpilogueISK_SL_SL_NS1H_6thread17LinearCombinationISK_Li1EffLNS1M_9ScaleType4KindE0ELNS_15FloatRoundStyleE2ESK_EENS1_15EpilogueDefaultEEEEEvvEEEEvNT_6ParamsE --------------------------
	.section	.nv.info._ZN7cutlass13device_kernelINS_4gemm6kernel13GemmUniversalIN4cute5tupleIJiiiiEEENS1_10collective13CollectiveMmaINS1_34MainloopSm90TmaGmmaWarpSpecializedILi25ENS5_IJNS4_1CILi2EEENSA_ILi1EEESC_EEENS1_32KernelTmaWarpSpecializedPingpongEEENS5_IJNSA_ILi64EEENSA_ILi224EEENSA_ILi16EEEEEENS_6half_tENS5_IJlSC_lEEESK_SL_NS4_8TiledMMAINS4_8MMA_AtomIJNS4_4SM904GMMA25MMA_64x32x16_F32F16F16_SSILNSP_5MajorE0ELSR_0ELNSP_7ScaleInE1ELSS_1EEEEEENS4_6LayoutINS5_IJSC_SC_SC_EEENS5_IJNSA_ILi0EEESX_SX_EEEEENS5_IJNS4_10UnderscoreES10_S10_EEEEENS4_13SM90_TMA_LOADENS4_14ComposedLayoutINS4_7SwizzleILi1ELi4ELi3EEENS4_18smem_ptr_flag_bitsILi16EEENSV_INS5_IJNSA_ILi8EEESI_EEENS5_IJSI_SC_EEEEEEEvNS4_8identityENS4_23SM90_TMA_LOAD_MULTICASTES1D_vS1E_EENS_8epilogue10collective6detail29Sm90TmaWarpSpecializedAdapterINS1I_15DefaultEpilogueISK_SL_SL_NS1H_6thread17LinearCombinationISK_Li1EffLNS1M_9ScaleType4KindE0ELNS_15FloatRoundStyleE2ESK_EENS1_15EpilogueDefaultEEEEEvvEEEEvNT_6ParamsE,"",@"SHT_CUDA_INFO"
	.sectionflags	@""
	.align	4


	//----- nvinfo : EIATTR_CUDA_API_VERSION
	.align		4
        /*0000*/ 	.byte	0x04, 0x37
        /*0002*/ 	.short	(.L_21 - .L_20)
.L_20:
        /*0004*/ 	.word	0x00000082


	//----- nvinfo : EIATTR_KPARAM_INFO
	.align		4
.L_21:
        /*0008*/ 	.byte	0x04, 0x17
        /*000a*/ 	.short	(.L_23 - .L_22)
.L_22:
        /*000c*/ 	.word	0x00000000
        /*0010*/ 	.short	0x0000
        /*0012*/ 	.short	0x0070
        /*0014*/ 	.byte	0x00, 0xf0, 0x01, 0x10


	//----- nvinfo : EIATTR_SPARSE_MMA_MASK
	.align		4
.L_23:
        /*0018*/ 	.byte	0x03, 0x50
        /*001a*/ 	.short	0x0000


	//----- nvinfo : EIATTR_MAXREG_COUNT
	.align		4
        /*001c*/ 	.byte	0x03, 0x1b
        /*001e*/ 	.short	0x00a8


	//----- nvinfo : EIATTR_NUM_BARRIERS
	.align		4
        /*0020*/ 	.byte	0x02, 0x4c
        /*0022*/ 	.byte	0x01
	.zero		1


	//----- nvinfo : EIATTR_EXTERNS
	.align		4
        /*0024*/ 	.byte	0x04, 0x0f
        /*0026*/ 	.short	(.L_25 - .L_24)


	//   ....[0]....
	.align		4
.L_24:
        /*0028*/ 	.word	index@(__assertfail)


	//----- nvinfo : EIATTR_ANNOTATIONS
	.align		4
.L_25:
        /*002c*/ 	.byte	0x04, 0x55
        /*002e*/ 	.short	(.L_27 - .L_26)


	//   ....[0]....
.L_26:
        /*0030*/ 	.word	0x00000001
        /*0034*/ 	.byte	0x80, 0x10, 0x00, 0x00, 0x01, 0x00, 0x00, 0x00, 0x20, 0x9b, 0x00, 0x00, 0x01, 0x00, 0x00, 0x00
        /*0044*/ 	.byte	0x90, 0xa7, 0x00, 0x00


	//----- nvinfo : EIATTR_MERCURY_ISA_VERSION
	.align		4
.L_27:
        /*0048*/ 	.byte	0x03, 0x5f
        /*004a*/ 	.short	0x0101


	//----- nvinfo : EIATTR_INT_WARP_WIDE_INSTR_OFFSETS
	.align		4
        /*004c*/ 	.byte	0x04, 0x31
        /*004e*/ 	.short	(.L_29 - .L_28)


	//   ....[0]....
.L_28:
        /*0050*/ 	.word	0x00000800


	//   ....[1]....
        /*0054*/ 	.word	0x00000830


	//   ....[2]....
        /*0058*/ 	.word	0x00000870


	//   ....[3]....
        /*005c*/ 	.word	0x000009a0


	//   ....[4]....
        /*0060*/ 	.word	0x000009b0


	//   ....[5]....
        /*0064*/ 	.word	0x000009c0


	//   ....[6]....
        /*0068*/ 	.word	0x00000a60


	//   ....[7]....
        /*006c*/ 	.word	0x00000aa0


	//   ....[8]....
        /*0070*/ 	.word	0x000024b0


	//----- nvinfo : EIATTR_COOP_GROUP_MASK_REGIDS
	.align		4
.L_29:
        /*0074*/ 	.byte	0x04, 0x29
        /*0076*/ 	.short	(.L_31 - .L_30)


	//   ....[0]....
.L_30:
        /*0078*/ 	.word	0xffffffff


	//   ....[1]....
        /*007c*/ 	.word	0xffffffff


	//   ....[2]....
        /*0080*/ 	.word	0xffffffff


	//   ....[3]....
        /*0084*/ 	.word	0xffffffff


	//   ....[4]....
        /*0088*/ 	.word	0xffffffff


	//   ....[5]....
        /*008c*/ 	.word	0xffffffff


	//   ....[6]....
        /*0090*/ 	.word	0xffffffff


	//----- nvinfo : EIATTR_COOP_GROUP_INSTR_OFFSETS
	.align		4
.L_31:
        /*0094*/ 	.byte	0x04, 0x28
        /*0096*/ 	.short	(.L_33 - .L_32)


	//   ....[0]....
.L_32:
        /*0098*/ 	.word	0x00000070


	//   ....[1]....
        /*009c*/ 	.word	0x00000080


	//   ....[2]....
        /*00a0*/ 	.word	0x00000140


	//   ....[3]....
        /*00a4*/ 	.word	0x000005c0


	//   ....[4]....
        /*00a8*/ 	.word	0x00000600


	//   ....[5]....
        /*00ac*/ 	.word	0x000009e0


	//   ....[6]....
        /*00b0*/ 	.word	0x00000c20


	//----- nvinfo : EIATTR_REG_RECONFIG
	.align		4
.L_33:
        /*00b4*/ 	.byte	0x01, 0x54
	.zero		2


	//----- nvinfo : EIATTR_SYSCALL_OFFSETS
	.align		4
        /*00b8*/ 	.byte	0x04, 0x46
        /*00ba*/ 	.short	(.L_35 - .L_34)


	//   ....[0]....
.L_34:
        /*00bc*/ 	.word	0x00001ab0


	//----- nvinfo : EIATTR_MBARRIER_INSTR_OFFSETS
	.align		4
.L_35:
        /*00c0*/ 	.byte	0x04, 0x39
        /*00c2*/ 	.short	(.L_37 - .L_36)


	//   ....[0]....
.L_36:
        /*00c4*/ 	.word	0x00000280
        /*00c8*/ 	.word	0x000000ff
        /*00cc*/ 	.word	0x00000000
        /*00d0*/ 	.short	0x0100
        /*00d2*/ 	.byte	0x08
	.zero		1


	//   ....[1]....
        /*00d4*/ 	.word	0x00000290
        /*00d8*/ 	.word	0x000000ff
        /*00dc*/ 	.word	0x000000c8
        /*00e0*/ 	.short	0x0100
        /*00e2*/ 	.byte	0x08
	.zero		1


	//   ....[2]....
        /*00e4*/ 	.word	0x000002a0
        /*00e8*/ 	.word	0x000000ff
        /*00ec*/ 	.word	0x00000008
        /*00f0*/ 	.short	0x0100
        /*00f2*/ 	.byte	0x08
	.zero		1


	//   ....[3]....
        /*00f4*/ 	.word	0x000002b0
        /*00f8*/ 	.word	0x000000ff
        /*00fc*/ 	.word	0x000000d0
        /*0100*/ 	.short	0x0100
        /*0102*/ 	.byte	0x08
	.zero		1


	//   ....[4]....
        /*0104*/ 	.word	0x000002c0
        /*0108*/ 	.word	0x000000ff
        /*010c*/ 	.word	0x00000010
        /*0110*/ 	.short	0x0100
        /*0112*/ 	.byte	0x08
	.zero		1


	//   ....[5]....
        /*0114*/ 	.word	0x000002d0
        /*0118*/ 	.word	0x000000ff
        /*011c*/ 	.word	0x000000d8
        /*0120*/ 	.short	0x0100
        /*0122*/ 	.byte	0x08
	.zero		1


	//   ....[6]....
        /*0124*/ 	.word	0x000002e0
        /*0128*/ 	.word	0x000000ff
        /*012c*/ 	.word	0x00000018
        /*0130*/ 	.short	0x0100
        /*0132*/ 	.byte	0x08
	.zero		1


	//   ....[7]....
        /*0134*/ 	.word	0x000002f0
        /*0138*/ 	.word	0x000000ff
        /*013c*/ 	.word	0x000000e0
        /*0140*/ 	.short	0x0100
        /*0142*/ 	.byte	0x08
	.zero		1


	//   ....[8]....
        /*0144*/ 	.word	0x00000300
        /*0148*/ 	.word	0x000000ff
        /*014c*/ 	.word	0x00000020
        /*0150*/ 	.short	0x0100
        /*0152*/ 	.byte	0x08
	.zero		1


	//   ....[9]....
        /*0154*/ 	.word	0x00000310
        /*0158*/ 	.word	0x000000ff
        /*015c*/ 	.word	0x000000e8
        /*0160*/ 	.short	0x0100
        /*0162*/ 	.byte	0x08
	.zero		1


	//   ....[10]....
        /*0164*/ 	.word	0x00000320
        /*0168*/ 	.word	0x000000ff
        /*016c*/ 	.word	0x00000028
        /*0170*/ 	.short	0x0100
        /*0172*/ 	.byte	0x08
	.zero		1


	//   ....[11]....
        /*0174*/ 	.word	0x00000330
        /*0178*/ 	.word	0x000000ff
        /*017c*/ 	.word	0x000000f0
        /*0180*/ 	.short	0x0100
        /*0182*/ 	.byte	0x08
	.zero		1


	//   ....[12]....
        /*0184*/ 	.word	0x00000340
        /*0188*/ 	.word	0x000000ff
        /*018c*/ 	.word	0x00000030
        /*0190*/ 	.short	0x0100
        /*0192*/ 	.byte	0x08
	.zero		1


	//   ....[13]....
        /*0194*/ 	.word	0x00000350
        /*0198*/ 	.word	0x000000ff
        /*019c*/ 	.word	0x000000f8
        /*01a0*/ 	.short	0x0100
        /*01a2*/ 	.byte	0x08
	.zero		1


	//   ....[14]....
        /*01a4*/ 	.word	0x00000360
        /*01a8*/ 	.word	0x000000ff
        /*01ac*/ 	.word	0x00000038
        /*01b0*/ 	.short	0x0100
        /*01b2*/ 	.byte	0x08
	.zero		1


	//   ....[15]....
        /*01b4*/ 	.word	0x00000370
        /*01b8*/ 	.word	0x000000ff
        /*01bc*/ 	.word	0x00000100
        /*01c0*/ 	.short	0x0100
        /*01c2*/ 	.byte	0x08
	.zero		1


	//   ....[16]....
        /*01c4*/ 	.word	0x00000380
        /*01c8*/ 	.word	0x000000ff
        /*01cc*/ 	.word	0x00000040
        /*01d0*/ 	.short	0x0100
        /*01d2*/ 	.byte	0x08
	.zero		1


	//   ....[17]....
        /*01d4*/ 	.word	0x00000390
        /*01d8*/ 	.word	0x000000ff
        /*01dc*/ 	.word	0x00000108
        /*01e0*/ 	.short	0x0100
        /*01e2*/ 	.byte	0x08
	.zero		1


	//   ....[18]....
        /*01e4*/ 	.word	0x000003a0
        /*01e8*/ 	.word	0x000000ff
        /*01ec*/ 	.word	0x00000048
        /*01f0*/ 	.short	0x0100
        /*01f2*/ 	.byte	0x08
	.zero		1


	//   ....[19]....
        /*01f4*/ 	.word	0x000003b0
        /*01f8*/ 	.word	0x000000ff
        /*01fc*/ 	.word	0x00000110
        /*0200*/ 	.short	0x0100
        /*0202*/ 	.byte	0x08
	.zero		1


	//   ....[20]....
        /*0204*/ 	.word	0x000003c0
        /*0208*/ 	.word	0x000000ff
        /*020c*/ 	.word	0x00000050
        /*0210*/ 	.short	0x0100
        /*0212*/ 	.byte	0x08
	.zero		1


	//   ....[21]....
        /*0214*/ 	.word	0x000003d0
        /*0218*/ 	.word	0x000000ff
        /*021c*/ 	.word	0x00000118
        /*0220*/ 	.short	0x0100
        /*0222*/ 	.byte	0x08
	.zero		1


	//   ....[22]....
        /*0224*/ 	.word	0x000003e0
        /*0228*/ 	.word	0x000000ff
        /*022c*/ 	.word	0x00000058
        /*0230*/ 	.short	0x0100
        /*0232*/ 	.byte	0x08
	.zero		1


	//   ....[23]....
        /*0234*/ 	.word	0x000003f0
        /*0238*/ 	.word	0x000000ff
        /*023c*/ 	.word	0x00000120
        /*0240*/ 	.short	0x0100
        /*0242*/ 	.byte	0x08
	.zero		1


	//   ....[24]....
        /*0244*/ 	.word	0x00000400
        /*0248*/ 	.word	0x000000ff
        /*024c*/ 	.word	0x00000060
        /*0250*/ 	.short	0x0100
        /*0252*/ 	.byte	0x08
	.zero		1


	//   ....[25]....
        /*0254*/ 	.word	0x00000410
        /*0258*/ 	.word	0x000000ff
        /*025c*/ 	.word	0x00000128
        /*0260*/ 	.short	0x0100
        /*0262*/ 	.byte	0x08
	.zero		1


	//   ....[26]....
        /*0264*/ 	.word	0x00000420
        /*0268*/ 	.word	0x000000ff
        /*026c*/ 	.word	0x00000068
        /*0270*/ 	.short	0x0100
        /*0272*/ 	.byte	0x08
	.zero		1


	//   ....[27]....
        /*0274*/ 	.word	0x00000430
        /*0278*/ 	.word	0x000000ff
        /*027c*/ 	.word	0x00000130
        /*0280*/ 	.short	0x0100
        /*0282*/ 	.byte	0x08
	.zero		1


	//   ....[28]....
        /*0284*/ 	.word	0x00000440
        /*0288*/ 	.word	0x000000ff
        /*028c*/ 	.word	0x00000070
        /*0290*/ 	.short	0x0100
        /*0292*/ 	.byte	0x08
	.zero		1


	//   ....[29]....
        /*0294*/ 	.word	0x00000450
        /*0298*/ 	.word	0x000000ff
        /*029c*/ 	.word	0x00000138
        /*02a0*/ 	.short	0x0100
        /*02a2*/ 	.byte	0x08
	.zero		1


	//   ....[30]....
        /*02a4*/ 	.word	0x00000460
        /*02a8*/ 	.word	0x000000ff
        /*02ac*/ 	.word	0x00000078
        /*02b0*/ 	.short	0x0100
        /*02b2*/ 	.byte	0x08
	.zero		1


	//   ....[31]....
        /*02b4*/ 	.word	0x00000470
        /*02b8*/ 	.word	0x000000ff
        /*02bc*/ 	.word	0x00000140
        /*02c0*/ 	.short	0x0100
        /*02c2*/ 	.byte	0x08
	.zero		1


	//   ....[32]....
        /*02c4*/ 	.word	0x00000480
        /*02c8*/ 	.word	0x000000ff
        /*02cc*/ 	.word	0x00000080
        /*02d0*/ 	.short	0x0100
        /*02d2*/ 	.byte	0x08
	.zero		1


	//   ....[33]....
        /*02d4*/ 	.word	0x00000490
        /*02d8*/ 	.word	0x000000ff
        /*02dc*/ 	.word	0x00000148
        /*02e0*/ 	.short	0x0100
        /*02e2*/ 	.byte	0x08
	.zero		1


	//   ....[34]....
        /*02e4*/ 	.word	0x000004a0
        /*02e8*/ 	.word	0x000000ff
        /*02ec*/ 	.word	0x00000088
        /*02f0*/ 	.short	0x0100
        /*02f2*/ 	.byte	0x08
	.zero		1


	//   ....[35]....
        /*02f4*/ 	.word	0x000004b0
        /*02f8*/ 	.word	0x000000ff
        /*02fc*/ 	.word	0x00000150
        /*0300*/ 	.short	0x0100
        /*0302*/ 	.byte	0x08
	.zero		1


	//   ....[36]....
        /*0304*/ 	.word	0x000004c0
        /*0308*/ 	.word	0x000000ff
        /*030c*/ 	.word	0x00000090
        /*0310*/ 	.short	0x0100
        /*0312*/ 	.byte	0x08
	.zero		1


	//   ....[37]....
        /*0314*/ 	.word	0x000004d0
        /*0318*/ 	.word	0x000000ff
        /*031c*/ 	.word	0x00000158
        /*0320*/ 	.short	0x0100
        /*0322*/ 	.byte	0x08
	.zero		1


	//   ....[38]....
        /*0324*/ 	.word	0x000004e0
        /*0328*/ 	.word	0x000000ff
        /*032c*/ 	.word	0x00000098
        /*0330*/ 	.short	0x0100
        /*0332*/ 	.byte	0x08
	.zero		1


	//   ....[39]....
        /*0334*/ 	.word	0x000004f0
        /*0338*/ 	.word	0x000000ff
        /*033c*/ 	.word	0x00000160
        /*0340*/ 	.short	0x0100
        /*0342*/ 	.byte	0x08
	.zero		1


	//   ....[40]....
        /*0344*/ 	.word	0x00000500
        /*0348*/ 	.word	0x000000ff
        /*034c*/ 	.word	0x000000a0
        /*0350*/ 	.short	0x0100
        /*0352*/ 	.byte	0x08
	.zero		1


	//   ....[41]....
        /*0354*/ 	.word	0x00000510
        /*0358*/ 	.word	0x000000ff
        /*035c*/ 	.word	0x00000168
        /*0360*/ 	.short	0x0100
        /*0362*/ 	.byte	0x08
	.zero		1


	//   ....[42]....
        /*0364*/ 	.word	0x00000520
        /*0368*/ 	.word	0x000000ff
        /*036c*/ 	.word	0x000000a8
        /*0370*/ 	.short	0x0100
        /*0372*/ 	.byte	0x08
	.zero		1


	//   ....[43]....
        /*0374*/ 	.word	0x00000530
        /*0378*/ 	.word	0x000000ff
        /*037c*/ 	.word	0x00000170
        /*0380*/ 	.short	0x0100
        /*0382*/ 	.byte	0x08
	.zero		1


	//   ....[44]....
        /*0384*/ 	.word	0x00000540
        /*0388*/ 	.word	0x000000ff
        /*038c*/ 	.word	0x000000b0
        /*0390*/ 	.short	0x0100
        /*0392*/ 	.byte	0x08
	.zero		1


	//   ....[45]....
        /*0394*/ 	.word	0x00000550
        /*0398*/ 	.word	0x000000ff
        /*039c*/ 	.word	0x00000178
        /*03a0*/ 	.short	0x0100
        /*03a2*/ 	.byte	0x08
	.zero		1


	//   ....[46]....
        /*03a4*/ 	.word	0x00000560
        /*03a8*/ 	.word	0x000000ff
        /*03ac*/ 	.word	0x000000b8
        /*03b0*/ 	.short	0x0100
        /*03b2*/ 	.byte	0x08
	.zero		1


	//   ....[47]....
        /*03b4*/ 	.word	0x00000570
        /*03b8*/ 	.word	0x000000ff
        /*03bc*/ 	.word	0x00000180
        /*03c0*/ 	.short	0x0100
        /*03c2*/ 	.byte	0x08
	.zero		1


	//   ....[48]....
        /*03c4*/ 	.word	0x00000580
        /*03c8*/ 	.word	0x000000ff
        /*03cc*/ 	.word	0x000000c0
        /*03d0*/ 	.short	0x0100
        /*03d2*/ 	.byte	0x08
	.zero		1


	//   ....[49]....
        /*03d4*/ 	.word	0x00000590
        /*03d8*/ 	.word	0x000000ff
        /*03dc*/ 	.word	0x00000188
        /*03e0*/ 	.short	0x0100
        /*03e2*/ 	.byte	0x08
	.zero		1


	//   ....[50]....
        /*03e4*/ 	.word	0x00000ad0
        /*03e8*/ 	.word	0x000000ff
        /*03ec*/ 	.word	0x000001c0
        /*03f0*/ 	.short	0x0100
        /*03f2*/ 	.byte	0x08
	.zero		1


	//   ....[51]....
        /*03f4*/ 	.word	0x00000b60
        /*03f8*/ 	.word	0x000000ff
        /*03fc*/ 	.word	0x000001c8
        /*0400*/ 	.short	0x0100
        /*0402*/ 	.byte	0x08
	.zero		1


	//   ....[52]....
        /*0404*/ 	.word	0x00000ba0
        /*0408*/ 	.word	0x000000ff
        /*040c*/ 	.word	0x000001a0
        /*0410*/ 	.short	0x0100
        /*0412*/ 	.byte	0x09
	.zero		1


	//   ....[53]....
        /*0414*/ 	.word	0x00000bb0
        /*0418*/ 	.word	0x000000ff
        /*041c*/ 	.word	0x000001a8
        /*0420*/ 	.short	0x0100
        /*0422*/ 	.byte	0x09
	.zero		1


	//   ....[54]....
        /*0424*/ 	.word	0x00000bc0
        /*0428*/ 	.word	0x000000ff
        /*042c*/ 	.word	0x000001b0
        /*0430*/ 	.short	0x0100
        /*0432*/ 	.byte	0x09
	.zero		1


	//   ....[55]....
        /*0434*/ 	.word	0x00000bd0
        /*0438*/ 	.word	0x000000ff
        /*043c*/ 	.word	0x000001b8
        /*0440*/ 	.short	0x0100
        /*0442*/ 	.byte	0x09
	.zero		1


	//   ....[56]....
        /*0444*/ 	.word	0x00001990
        /*0448*/ 	.word	0x0000008f
        /*044c*/ 	.word	0x00000000
        /*0450*/ 	.short	0x010a
        /*0452*/ 	.byte	0x2a
	.zero		1


	//   ....[57]....
        /*0454*/ 	.word	0x00001b30
        /*0458*/ 	.word	0x00000003
        /*045c*/ 	.word	0x00000000
        /*0460*/ 	.short	0x010a
        /*0462*/ 	.byte	0x3f
	.zero		1


	//   ....[58]....
        /*0464*/ 	.word	0x00001b90
        /*0468*/ 	.word	0x00000003
        /*046c*/ 	.word	0x00000000
        /*0470*/ 	.short	0x010a
        /*0472*/ 	.byte	0x3f
	.zero		1


	//   ....[59]....
        /*0474*/ 	.word	0x00001fd0
        /*0478*/ 	.word	0x000000ff
        /*047c*/ 	.word	0x00000000
        /*0480*/ 	.short	0x010a
        /*0482*/ 	.byte	0x07
	.zero		1


	//   ....[60]....
        /*0484*/ 	.word	0x00002010
        /*0488*/ 	.word	0x000000ff
        /*048c*/ 	.word	0x00000000
        /*0490*/ 	.short	0x010a
        /*0492*/ 	.byte	0x07
	.zero		1


	//   ....[61]....
        /*0494*/ 	.word	0x00002350
        /*0498*/ 	.word	0x00000005
        /*049c*/ 	.word	0x00000000
        /*04a0*/ 	.short	0x0101
        /*04a2*/ 	.byte	0x3f
	.zero		1


	//   ....[62]....
        /*04a4*/ 	.word	0x00002450
        /*04a8*/ 	.word	0x00000090
        /*04ac*/ 	.word	0x00000000
        /*04b0*/ 	.short	0x0101
        /*04b2*/ 	.byte	0x2d
	.zero		1


	//   ....[63]....
        /*04b4*/ 	.word	0x00002550
        /*04b8*/ 	.word	0x00000003
        /*04bc*/ 	.word	0x00000000
        /*04c0*/ 	.short	0x0101
        /*04c2*/ 	.byte	0x3f
	.zero		1


	//   ....[64]....
        /*04c4*/ 	.word	0x00002610
        /*04c8*/ 	.word	0x0000008f
        /*04cc*/ 	.word	0x00000010
        /*04d0*/ 	.short	0x010a
        /*04d2*/ 	.byte	0x2a
	.zero		1


	//   ....[65]....
        /*04d4*/ 	.word	0x00009b40
        /*04d8*/ 	.word	0x00000092
        /*04dc*/ 	.word	0x00000000
        /*04e0*/ 	.short	0x0101
        /*04e2*/ 	.byte	0x2d
	.zero		1


	//   ....[66]....
        /*04e4*/ 	.word	0x0000a4d0
        /*04e8*/ 	.word	0x0000000c
        /*04ec*/ 	.word	0x000000c8
        /*04f0*/ 	.short	0x010a
        /*04f2*/ 	.byte	0x3f
	.zero		1


	//   ....[67]....
        /*04f4*/ 	.word	0x0000a8a0
        /*04f8*/ 	.word	0x00000005
        /*04fc*/ 	.word	0x000001c8
        /*0500*/ 	.short	0x0101
        /*0502*/ 	.byte	0x3f
	.zero		1


	//   ....[68]....
        /*0504*/ 	.word	0x0000b020
        /*0508*/ 	.word	0x00000009
        /*050c*/ 	.word	0x00000000
        /*0510*/ 	.short	0x010a
        /*0512*/ 	.byte	0x3f
	.zero		1


	//   ....[69]....
        /*0514*/ 	.word	0x0000b0a0
        /*0518*/ 	.word	0x00000008
        /*051c*/ 	.word	0x00000000
        /*0520*/ 	.short	0x010a
        /*0522*/ 	.byte	0x3f
	.zero		1


	//   ....[70]....
        /*0524*/ 	.word	0x0000b130
        /*0528*/ 	.word	0x00000009
        /*052c*/ 	.word	0x00000000
        /*0530*/ 	.short	0x010a
        /*0532*/ 	.byte	0x3f
	.zero		1


	//   ....[71]....
        /*0534*/ 	.word	0x0000b1c0
        /*0538*/ 	.word	0x00000008
        /*053c*/ 	.word	0x00000000
        /*0540*/ 	.short	0x010a
        /*0542*/ 	.byte	0x3f
	.zero		1


	//   ....[72]....
        /*0544*/ 	.word	0x0000b250
        /*0548*/ 	.word	0x00000009
        /*054c*/ 	.word	0x00000000
        /*0550*/ 	.short	0x010a
        /*0552*/ 	.byte	0x3f
	.zero		1


	//   ....[73]....
        /*0554*/ 	.word	0x0000b2e0
        /*0558*/ 	.word	0x00000008
        /*055c*/ 	.word	0x00000000
        /*0560*/ 	.short	0x010a
        /*0562*/ 	.byte	0x3f
	.zero		1


	//   ....[74]....
        /*0564*/ 	.word	0x0000b370
        /*0568*/ 	.word	0x00000009
        /*056c*/ 	.word	0x00000000
        /*0570*/ 	.short	0x010a
        /*0572*/ 	.byte	0x3f
	.zero		1


	//   ....[75]....
        /*0574*/ 	.word	0x0000b400
        /*0578*/ 	.word	0x00000008
        /*057c*/ 	.word	0x00000000
        /*0580*/ 	.short	0x010a
        /*0582*/ 	.byte	0x3f
	.zero		1


	//   ....[76]....
        /*0584*/ 	.word	0x0000b490
        /*0588*/ 	.word	0x00000009
        /*058c*/ 	.word	0x00000000
        /*0590*/ 	.short	0x010a
        /*0592*/ 	.byte	0x3f
	.zero		1


	//   ....[77]....
        /*0594*/ 	.word	0x0000b520
        /*0598*/ 	.word	0x00000008
        /*059c*/ 	.word	0x00000000
        /*05a0*/ 	.short	0x010a
        /*05a2*/ 	.byte	0x3f
	.zero		1


	//   ....[78]....
        /*05a4*/ 	.word	0x0000b5b0
        /*05a8*/ 	.word	0x00000009
        /*05ac*/ 	.word	0x00000000
        /*05b0*/ 	.short	0x010a
        /*05b2*/ 	.byte	0x3f
	.zero		1


	//   ....[79]....
        /*05b4*/ 	.word	0x0000b640
        /*05b8*/ 	.word	0x00000008
        /*05bc*/ 	.word	0x00000000
        /*05c0*/ 	.short	0x010a
        /*05c2*/ 	.byte	0x3f
	.zero		1


	//   ....[80]....
        /*05c4*/ 	.word	0x0000b6d0
        /*05c8*/ 	.word	0x00000009
        /*05cc*/ 	.word	0x00000000
        /*05d0*/ 	.short	0x010a
        /*05d2*/ 	.byte	0x3f
	.zero		1


	//   ....[81]....
        /*05d4*/ 	.word	0x0000b760
        /*05d8*/ 	.word	0x00000008
        /*05dc*/ 	.word	0x00000000
        /*05e0*/ 	.short	0x010a
        /*05e2*/ 	.byte	0x3f
	.zero		1


	//   ....[82]....
        /*05e4*/ 	.word	0x0000b7f0
        /*05e8*/ 	.word	0x00000009
        /*05ec*/ 	.word	0x00000000
        /*05f0*/ 	.short	0x010a
        /*05f2*/ 	.byte	0x3f
	.zero		1


	//   ....[83]....
        /*05f4*/ 	.word	0x0000b880
        /*05f8*/ 	.word	0x00000008
        /*05fc*/ 	.word	0x00000000
        /*0600*/ 	.short	0x010a
        /*0602*/ 	.byte	0x3f
	.zero		1


	//   ....[84]....
        /*0604*/ 	.word	0x0000b910
        /*0608*/ 	.word	0x00000009
        /*060c*/ 	.word	0x00000000
        /*0610*/ 	.short	0x010a
        /*0612*/ 	.byte	0x3f
	.zero		1


	//   ....[85]....
        /*0614*/ 	.word	0x0000b9a0
        /*0618*/ 	.word	0x00000008
        /*061c*/ 	.word	0x00000000
        /*0620*/ 	.short	0x010a
        /*0622*/ 	.byte	0x3f
	.zero		1


	//   ....[86]....
        /*0624*/ 	.word	0x0000ba30
        /*0628*/ 	.word	0x00000009
        /*062c*/ 	.word	0x00000000
        /*0630*/ 	.short	0x010a
        /*0632*/ 	.byte	0x3f
	.zero		1


	//   ....[87]....
        /*0634*/ 	.word	0x0000bac0
        /*0638*/ 	.word	0x00000008
        /*063c*/ 	.word	0x00000000
        /*0640*/ 	.short	0x010a
        /*0642*/ 	.byte	0x3f
	.zero		1


	//   ....[88]....
        /*0644*/ 	.word	0x0000bb50
        /*0648*/ 	.word	0x00000009
        /*064c*/ 	.word	0x00000000
        /*0650*/ 	.short	0x010a
        /*0652*/ 	.byte	0x3f
	.zero		1


	//   ....[89]....
        /*0654*/ 	.word	0x0000bbe0
        /*0658*/ 	.word	0x00000008
        /*065c*/ 	.word	0x00000000
        /*0660*/ 	.short	0x010a
        /*0662*/ 	.byte	0x3f
	.zero		1


	//   ....[90]....
        /*0664*/ 	.word	0x0000bc70
        /*0668*/ 	.word	0x00000009
        /*066c*/ 	.word	0x00000000
        /*0670*/ 	.short	0x010a
        /*0672*/ 	.byte	0x3f
	.zero		1


	//   ....[91]....
        /*0674*/ 	.word	0x0000bd00
        /*0678*/ 	.word	0x00000006
        /*067c*/ 	.word	0x00000000
        /*0680*/ 	.short	0x010a
        /*0682*/ 	.byte	0x3f
	.zero		1


	//   ....[92]....
        /*0684*/ 	.word	0x0000bd90
        /*0688*/ 	.word	0x00000003
        /*068c*/ 	.word	0x00000000
        /*0690*/ 	.short	0x010a
        /*0692*/ 	.byte	0x3f
	.zero		1


	//   ....[93]....
        /*0694*/ 	.word	0x0000bdf0
        /*0698*/ 	.word	0x00000091
        /*069c*/ 	.word	0x00000000
        /*06a0*/ 	.short	0x010a
        /*06a2*/ 	.byte	0x3f
	.zero		1


	//   ....[94]....
        /*06a4*/ 	.word	0x0000be40
        /*06a8*/ 	.word	0x00000003
        /*06ac*/ 	.word	0x00000000
        /*06b0*/ 	.short	0x010a
        /*06b2*/ 	.byte	0x3f
	.zero		1


	//   ....[95]....
        /*06b4*/ 	.word	0x0000bea0
        /*06b8*/ 	.word	0x00000005
        /*06bc*/ 	.word	0x00000000
        /*06c0*/ 	.short	0x010a
        /*06c2*/ 	.byte	0x3f
	.zero		1


	//   ....[96]....
        /*06c4*/ 	.word	0x0000bef0
        /*06c8*/ 	.word	0x00000091
        /*06cc*/ 	.word	0x00000010
        /*06d0*/ 	.short	0x010a
        /*06d2*/ 	.byte	0x3f
	.zero		1


	//   ....[97]....
        /*06d4*/ 	.word	0x0000bfc0
        /*06d8*/ 	.word	0x0000000c
        /*06dc*/ 	.word	0x000000c8
        /*06e0*/ 	.short	0x010a
        /*06e2*/ 	.byte	0x3f
	.zero		1


	//   ....[98]....
        /*06e4*/ 	.word	0x0000c090
        /*06e8*/ 	.word	0x00000009
        /*06ec*/ 	.word	0x00000000
        /*06f0*/ 	.short	0x010a
        /*06f2*/ 	.byte	0x3f
	.zero		1


	//   ....[99]....
        /*06f4*/ 	.word	0x0000c0e0
        /*06f8*/ 	.word	0x00000008
        /*06fc*/ 	.word	0x00000000
        /*0700*/ 	.short	0x010a
        /*0702*/ 	.byte	0x3f
	.zero		1


	//   ....[100]....
        /*0704*/ 	.word	0x0000c130
        /*0708*/ 	.word	0x00000009
        /*070c*/ 	.word	0x00000000
        /*0710*/ 	.short	0x010a
        /*0712*/ 	.byte	0x3f
	.zero		1


	//   ....[101]....
        /*0714*/ 	.word	0x0000c180
        /*0718*/ 	.word	0x00000008
        /*071c*/ 	.word	0x00000000
        /*0720*/ 	.short	0x010a
        /*0722*/ 	.byte	0x3f
	.zero		1


	//   ....[102]....
        /*0724*/ 	.word	0x0000c1d0
        /*0728*/ 	.word	0x00000009
        /*072c*/ 	.word	0x00000000
        /*0730*/ 	.short	0x010a
        /*0732*/ 	.byte	0x3f
	.zero		1


	//   ....[103]....
        /*0734*/ 	.word	0x0000c220
        /*0738*/ 	.word	0x00000008
        /*073c*/ 	.word	0x00000000
        /*0740*/ 	.short	0x010a
        /*0742*/ 	.byte	0x3f
	.zero		1


	//   ....[104]....
        /*0744*/ 	.word	0x0000c270
        /*0748*/ 	.word	0x00000009
        /*074c*/ 	.word	0x00000000
        /*0750*/ 	.short	0x010a
        /*0752*/ 	.byte	0x3f
	.zero		1


	//   ....[105]....
        /*0754*/ 	.word	0x0000c2c0
        /*0758*/ 	.word	0x00000008
        /*075c*/ 	.word	0x00000000
        /*0760*/ 	.short	0x010a
        /*0762*/ 	.byte	0x3f
	.zero		1


	//   ....[106]....
        /*0764*/ 	.word	0x0000c310
        /*0768*/ 	.word	0x00000009
        /*076c*/ 	.word	0x00000000
        /*0770*/ 	.short	0x010a
        /*0772*/ 	.byte	0x3f
	.zero		1


	//   ....[107]....
        /*0774*/ 	.word	0x0000c360
        /*0778*/ 	.word	0x00000008
        /*077c*/ 	.word	0x00000000
        /*0780*/ 	.short	0x010a
        /*0782*/ 	.byte	0x3f
	.zero		1


	//   ....[108]....
        /*0784*/ 	.word	0x0000c3b0
        /*0788*/ 	.word	0x00000009
        /*078c*/ 	.word	0x00000000
        /*0790*/ 	.short	0x010a
        /*0792*/ 	.byte	0x3f
	.zero		1


	//   ....[109]....
        /*0794*/ 	.word	0x0000c400
        /*0798*/ 	.word	0x00000008
        /*079c*/ 	.word	0x00000000
        /*07a0*/ 	.short	0x010a
        /*07a2*/ 	.byte	0x3f
	.zero		1


	//   ....[110]....
        /*07a4*/ 	.word	0x0000c450
        /*07a8*/ 	.word	0x00000009
        /*07ac*/ 	.word	0x00000000
        /*07b0*/ 	.short	0x010a
        /*07b2*/ 	.byte	0x3f
	.zero		1


	//   ....[111]....
        /*07b4*/ 	.word	0x0000c4a0
        /*07b8*/ 	.word	0x00000008
        /*07bc*/ 	.word	0x00000000
        /*07c0*/ 	.short	0x010a
        /*07c2*/ 	.byte	0x3f
	.zero		1


	//   ....[112]....
        /*07c4*/ 	.word	0x0000c4f0
        /*07c8*/ 	.word	0x00000009
        /*07cc*/ 	.word	0x00000000
        /*07d0*/ 	.short	0x010a
        /*07d2*/ 	.byte	0x3f
	.zero		1


	//   ....[113]....
        /*07d4*/ 	.word	0x0000c540
        /*07d8*/ 	.word	0x00000008
        /*07dc*/ 	.word	0x00000000
        /*07e0*/ 	.short	0x010a
        /*07e2*/ 	.byte	0x3f
	.zero		1


	//   ....[114]....
        /*07e4*/ 	.word	0x0000c590
        /*07e8*/ 	.word	0x00000009
        /*07ec*/ 	.word	0x00000000
        /*07f0*/ 	.short	0x010a
        /*07f2*/ 	.byte	0x3f
	.zero		1


	//   ....[115]....
        /*07f4*/ 	.word	0x0000c5e0
        /*07f8*/ 	.word	0x00000008
        /*07fc*/ 	.word	0x00000000
        /*0800*/ 	.short	0x010a
        /*0802*/ 	.byte	0x3f
	.zero		1


	//   ....[116]....
        /*0804*/ 	.word	0x0000c630
        /*0808*/ 	.word	0x00000009
        /*080c*/ 	.word	0x00000000
        /*0810*/ 	.short	0x010a
        /*0812*/ 	.byte	0x3f
	.zero		1


	//   ....[117]....
        /*0814*/ 	.word	0x0000c680
        /*0818*/ 	.word	0x00000008
        /*081c*/ 	.word	0x00000000
        /*0820*/ 	.short	0x010a
        /*0822*/ 	.byte	0x3f
	.zero		1


	//   ....[118]....
        /*0824*/ 	.word	0x0000c6d0
        /*0828*/ 	.word	0x00000009
        /*082c*/ 	.word	0x00000000
        /*0830*/ 	.short	0x010a
        /*0832*/ 	.byte	0x3f
	.zero		1


	//   ....[119]....
        /*0834*/ 	.word	0x0000c720
        /*0838*/ 	.word	0x00000008
        /*083c*/ 	.word	0x00000000
        /*0840*/ 	.short	0x010a
        /*0842*/ 	.byte	0x3f
	.zero		1


	//   ....[120]....
        /*0844*/ 	.word	0x0000c770
        /*0848*/ 	.word	0x00000009
        /*084c*/ 	.word	0x00000000
        /*0850*/ 	.short	0x010a
        /*0852*/ 	.byte	0x3f
	.zero		1


	//   ....[121]....
        /*0854*/ 	.word	0x0000c7c0
        /*0858*/ 	.word	0x00000006
        /*085c*/ 	.word	0x00000000
        /*0860*/ 	.short	0x010a
        /*0862*/ 	.byte	0x3f
	.zero		1


	//----- nvinfo : EIATTR_NUM_MBARRIERS
	.align		4
.L_37:
        /*0864*/ 	.byte	0x03, 0x38
        /*0866*/ 	.short	0x0038


	//----- nvinfo : EIATTR_EXIT_INSTR_OFFSETS
	.align		4
        /*0868*/ 	.byte	0x04, 0x1c
        /*086a*/ 	.short	(.L_39 - .L_38)


	//   ....[0]....
.L_38:
        /*086c*/ 	.word	0x000016c0


	//   ....[1]....
        /*0870*/ 	.word	0x00001720


	//   ....[2]....
        /*0874*/ 	.word	0x0000a1d0


	//   ....[3]....
        /*0878*/ 	.word	0x0000a200


	//   ....[4]....
        /*087c*/ 	.word	0x0000bde0


	//----- nvinfo : EIATTR_MAX_THREADS
	.align		4
.L_39:
        /*0880*/ 	.byte	0x04, 0x05
        /*0882*/ 	.short	(.L_41 - .L_40)
.L_40:
        /*0884*/ 	.word	0x00000180
        /*0888*/ 	.word	0x00000001
        /*088c*/ 	.word	0x00000001


	//----- nvinfo : EIATTR_CRS_STACK_SIZE
	.align		4
.L_41:
        /*0890*/ 	.byte	0x04, 0x1e
        /*0892*/ 	.short	(.L_43 - .L_42)
.L_42:
        /*0894*/ 	.word	0x00000000


	//----- nvinfo : EIATTR_CBANK_PARAM_SIZE
	.align		4
.L_43:
        /*0898*/ 	.byte	0x03, 0x19
        /*089a*/ 	.short	0x0470


	//----- nvinfo : EIATTR_PARAM_CBANK
	.align		4
        /*089c*/ 	.byte	0x04, 0x0a
        /*089e*/ 	.short	(.L_45 - .L_44)
	.align		4
.L_44:
        /*08a0*/ 	.word	index@(.nv.constant0._ZN7cutlass13device_kernelINS_4gemm6kernel13GemmUniversalIN4cute5tupleIJiiiiEEENS1_10collective13CollectiveMmaINS1_34MainloopSm90TmaGmmaWarpSpecializedILi25ENS5_IJNS4_1CILi2EEENSA_ILi1EEESC_EEENS1_32KernelTmaWarpSpecializedPingpongEEENS5_IJNSA_ILi64EEENSA_ILi224EEENSA_ILi16EEEEEENS_6half_tENS5_IJlSC_lEEESK_SL_NS4_8TiledMMAINS4_8MMA_AtomIJNS4_4SM904GMMA25MMA_64x32x16_F32F16F16_SSILNSP_5MajorE0ELSR_0ELNSP_7ScaleInE1ELSS_1EEEEEENS4_6LayoutINS5_IJSC_SC_SC_EEENS5_IJNSA_ILi0EEESX_SX_EEEEENS5_IJNS4_10UnderscoreES10_S10_EEEEENS4_13SM90_TMA_LOADENS4_14ComposedLayoutINS4_7SwizzleILi1ELi4ELi3EEENS4_18smem_ptr_flag_bitsILi16EEENSV_INS5_IJNSA_ILi8EEESI_EEENS5_IJSI_SC_EEEEEEEvNS4_8identityENS4_23SM90_TMA_LOAD_MULTICASTES1D_vS1E_EENS_8epilogue10collective6detail29Sm90TmaWarpSpecializedAdapterINS1I_15DefaultEpilogueISK_SL_SL_NS1H_6thread17LinearCombinationISK_Li1EffLNS1M_9ScaleType4KindE0ELNS_15FloatRoundStyleE2ESK_EENS1_15EpilogueDefaultEEEEEvvEEEEvNT_6ParamsE)
        /*08a4*/ 	.short	0x0210
        /*08a6*/ 	.short	0x0470


	//----- nvinfo : EIATTR_SW_WAR
	.align		4
.L_45:
        /*08a8*/ 	.byte	0x04, 0x36
        /*08aa*/ 	.short	(.L_47 - .L_46)
.L_46:
        /*08ac*/ 	.word	0x00000008
.L_47:


//--------------------- .nv.callgraph             --------------------------
	.section	.nv.callgraph,"",@"SHT_CUDA_CALLGRAPH"
	.align	4
	.sectionentsize	8
	.align		4
        /*0000*/ 	.word	0x00000000
	.align		4
        /*0004*/ 	.word	0xffffffff
	.align		4
        /*0008*/ 	.word	index@(_ZN7cutlass13device_kernelINS_4gemm6kernel13GemmUniversalIN4cute5tupleIJiiiiEEENS1_10collective13CollectiveMmaINS1_34MainloopSm90TmaGmmaWarpSpecializedILi25ENS5_IJNS4_1CILi2EEENSA_ILi1EEESC_EEENS1_32KernelTmaWarpSpecializedPingpongEEENS5_IJNSA_ILi64EEENSA_ILi224EEENSA_ILi16EEEEEENS_6half_tENS5_IJlSC_lEEESK_SL_NS4_8TiledMMAINS4_8MMA_AtomIJNS4_4SM904GMMA25MMA_64x32x16_F32F16F16_SSILNSP_5MajorE0ELSR_0ELNSP_7ScaleInE1ELSS_1EEEEEENS4_6LayoutINS5_IJSC_SC_SC_EEENS5_IJNSA_ILi0EEESX_SX_EEEEENS5_IJNS4_10UnderscoreES10_S10_EEEEENS4_13SM90_TMA_LOADENS4_14ComposedLayoutINS4_7SwizzleILi1ELi4ELi3EEENS4_18smem_ptr_flag_bitsILi16EEENSV_INS5_IJNSA_ILi8EEESI_EEENS5_IJSI_SC_EEEEEEEvNS4_8identityENS4_23SM90_TMA_LOAD_MULTICASTES1D_vS1E_EENS_8epilogue10collective6detail29Sm90TmaWarpSpecializedAdapterINS1I_15DefaultEpilogueISK_SL_SL_NS1H_6thread17LinearCombinationISK_Li1EffLNS1M_9ScaleType4KindE0ELNS_15FloatRoundStyleE2ESK_EENS1_15EpilogueDefaultEEEEEvvEEEEvNT_6ParamsE)
	.align		4
        /*000c*/ 	.word	index@(__assertfail)
	.align		4
        /*0010*/ 	.word	0x00000000
	.align		4
        /*0014*/ 	.word	0xfffffffe
	.align		4
        /*0018*/ 	.word	0x00000000
	.align		4
        /*001c*/ 	.word	0xfffffffd
	.align		4
        /*0020*/ 	.word	0x00000000
	.align		4
        /*0024*/ 	.word	0xfffffffc


//--------------------- .nv.constant4             --------------------------
	.section	.nv.constant4,"a",@progbits
	.align	8
	.align		8
.nv.constant4:
        /*0000*/ 	.dword	__assertfail
	.align		8
        /*0008*/ 	.dword	__unnamed_1
	.align		8
        /*0010*/ 	.dword	_ZN40_INTERNAL_5880e63b_4_k_cu_cc7f0a8b_109454cuda3std3__45__cpo5beginE
	.align		8
        /*0018*/ 	.dword	_ZN40_INTERNAL_5880e63b_4_k_cu_cc7f0a8b_109454cuda3std3__45__cpo3endE
	.align		8
        /*0020*/ 	.dword	_ZN40_INTERNAL_5880e63b_4_k_cu_cc7f0a8b_109454cuda3std3__45__cpo6cbeginE
	.align		8
        /*0028*/ 	.dword	_ZN40_INTERNAL_5880e63b_4_k_cu_cc7f0a8b_109454cuda3std3__45__cpo4cendE
	.align		8
        /*0030*/ 	.dword	_ZN40_INTERNAL_5880e63b_4_k_cu_cc7f0a8b_109454cuda3std3__442_GLOBAL__N__5880e63b_4_k_cu_cc7f0a8b_109456ignoreE
	.align		8
        /*0038*/ 	.dword	_ZN40_INTERNAL_5880e63b_4_k_cu_cc7f0a8b_109454cuda3std3__419piecewise_constructE
	.align		8
        /*0040*/ 	.dword	_ZN40_INTERNAL_5880e63b_4_k_cu_cc7f0a8b_109454cuda3std3__48in_placeE
	.align		8
        /*0048*/ 	.dword	_ZN40_INTERNAL_5880e63b_4_k_cu_cc7f0a8b_109454cuda3std6ranges3__45__cpo4swapE
	.align		8
        /*0050*/ 	.dword	_ZN40_INTERNAL_5880e63b_4_k_cu_cc7f0a8b_109454cuda3std6ranges3__45__cpo9iter_moveE
	.align		8
        /*0058*/ 	.dword	_ZN40_INTERNAL_5880e63b_4_k_cu_cc7f0a8b_109454cute7productE
	.align		8
        /*0060*/ 	.dword	_ZN40_INTERNAL_5880e63b_4_k_cu_cc7f0a8b_109454cute1_E
	.align		8
        /*0068*/ 	.dword	$str$22
	.align		8
        /*0070*/ 	.dword	$str$23


//--------------------- .text._ZN7cutlass13device_kernelINS_4gemm6kernel13GemmUniversalIN4cute5tupleIJiiiiEEENS1_10collective13CollectiveMmaINS1_34MainloopSm90TmaGmmaWarpSpecializedILi25ENS5_IJNS4_1CILi2EEENSA_ILi1EEESC_EEENS1_32KernelTmaWarpSpecializedPingpongEEENS5_IJNSA_ILi64EEENSA_ILi224EEENSA_ILi16EEEEEENS_6half_tENS5_IJlSC_lEEESK_SL_NS4_8TiledMMAINS4_8MMA_AtomIJNS4_4SM904GMMA25MMA_64x32x16_F32F16F16_SSILNSP_5MajorE0ELSR_0ELNSP_7ScaleInE1ELSS_1EEEEEENS4_6LayoutINS5_IJSC_SC_SC_EEENS5_IJNSA_ILi0EEESX_SX_EEEEENS5_IJNS4_10UnderscoreES10_S10_EEEEENS4_13SM90_TMA_LOADENS4_14ComposedLayoutINS4_7SwizzleILi1ELi4ELi3EEENS4_18smem_ptr_flag_bitsILi16EEENSV_INS5_IJNSA_ILi8EEESI_EEENS5_IJSI_SC_EEEEEEEvNS4_8identityENS4_23SM90_TMA_LOAD_MULTICASTES1D_vS1E_EENS_8epilogue10collective6detail29Sm90TmaWarpSpecializedAdapterINS1I_15DefaultEpilogueISK_SL_SL_NS1H_6thread17LinearCombinationISK_Li1EffLNS1M_9ScaleType4KindE0ELNS_15FloatRoundStyleE2ESK_EENS1_15EpilogueDefaultEEEEEvvEEEEvNT_6ParamsE --------------------------
	.section	.text._ZN7cutlass13device_kernelINS_4gemm6kernel13GemmUniversalIN4cute5tupleIJiiiiEEENS1_10collective13CollectiveMmaINS1_34MainloopSm90TmaGmmaWarpSpecializedILi25ENS5_IJNS4_1CILi2EEENSA_ILi1EEESC_EEENS1_32KernelTmaWarpSpecializedPingpongEEENS5_IJNSA_ILi64EEENSA_ILi224EEENSA_ILi16EEEEEENS_6half_tENS5_IJlSC_lEEESK_SL_NS4_8TiledMMAINS4_8MMA_AtomIJNS4_4SM904GMMA25MMA_64x32x16_F32F16F16_SSILNSP_5MajorE0ELSR_0ELNSP_7ScaleInE1ELSS_1EEEEEENS4_6LayoutINS5_IJSC_SC_SC_EEENS5_IJNSA_ILi0EEESX_SX_EEEEENS5_IJNS4_10UnderscoreES10_S10_EEEEENS4_13SM90_TMA_LOADENS4_14ComposedLayoutINS4_7SwizzleILi1ELi4ELi3EEENS4_18smem_ptr_flag_bitsILi16EEENSV_INS5_IJNSA_ILi8EEESI_EEENS5_IJSI_SC_EEEEEEEvNS4_8identityENS4_23SM90_TMA_LOAD_MULTICASTES1D_vS1E_EENS_8epilogue10collective6detail29Sm90TmaWarpSpecializedAdapterINS1I_15DefaultEpilogueISK_SL_SL_NS1H_6thread17LinearCombinationISK_Li1EffLNS1M_9ScaleType4KindE0ELNS_15FloatRoundStyleE2ESK_EENS1_15EpilogueDefaultEEEEEvvEEEEvNT_6ParamsE,"ax",@progbits
	.align	128
.text._ZN7cutlass13device_kernelINS_4gemm6kernel13GemmUniversalIN4cute5tupleIJiiiiEEENS1_10collective13CollectiveMmaINS1_34MainloopSm90TmaGmmaWarpSpecializedILi25ENS5_IJNS4_1CILi2EEENSA_ILi1EEESC_EEENS1_32KernelTmaWarpSpecializedPingpongEEENS5_IJNSA_ILi64EEENSA_ILi224EEENSA_ILi16EEEEEENS_6half_tENS5_IJlSC_lEEESK_SL_NS4_8TiledMMAINS4_8MMA_AtomIJNS4_4SM904GMMA25MMA_64x32x16_F32F16F16_SSILNSP_5MajorE0ELSR_0ELNSP_7ScaleInE1ELSS_1EEEEEENS4_6LayoutINS5_IJSC_SC_SC_EEENS5_IJNSA_ILi0EEESX_SX_EEEEENS5_IJNS4_10UnderscoreES10_S10_EEEEENS4_13SM90_TMA_LOADENS4_14ComposedLayoutINS4_7SwizzleILi1ELi4ELi3EEENS4_18smem_ptr_flag_bitsILi16EEENSV_INS5_IJNSA_ILi8EEESI_EEENS5_IJSI_SC_EEEEEEEvNS4_8identityENS4_23SM90_TMA_LOAD_MULTICASTES1D_vS1E_EENS_8epilogue10collective6detail29Sm90TmaWarpSpecializedAdapterINS1I_15DefaultEpilogueISK_SL_SL_NS1H_6thread17LinearCombinationISK_Li1EffLNS1M_9ScaleType4KindE0ELNS_15FloatRoundStyleE2ESK_EENS1_15EpilogueDefaultEEEEEvvEEEEvNT_6ParamsE:
        .type           _ZN7cutlass13device_kernelINS_4gemm6kernel13GemmUniversalIN4cute5tupleIJiiiiEEENS1_10collective13CollectiveMmaINS1_34MainloopSm90TmaGmmaWarpSpecializedILi25ENS5_IJNS4_1CILi2EEENSA_ILi1EEESC_EEENS1_32KernelTmaWarpSpecializedPingpongEEENS5_IJNSA_ILi64EEENSA_ILi224EEENSA_ILi16EEEEEENS_6half_tENS5_IJlSC_lEEESK_SL_NS4_8TiledMMAINS4_8MMA_AtomIJNS4_4SM904GMMA25MMA_64x32x16_F32F16F16_SSILNSP_5MajorE0ELSR_0ELNSP_7ScaleInE1ELSS_1EEEEEENS4_6LayoutINS5_IJSC_SC_SC_EEENS5_IJNSA_ILi0EEESX_SX_EEEEENS5_IJNS4_10UnderscoreES10_S10_EEEEENS4_13SM90_TMA_LOADENS4_14ComposedLayoutINS4_7SwizzleILi1ELi4ELi3EEENS4_18smem_ptr_flag_bitsILi16EEENSV_INS5_IJNSA_ILi8EEESI_EEENS5_IJSI_SC_EEEEEEEvNS4_8identityENS4_23SM90_TMA_LOAD_MULTICASTES1D_vS1E_EENS_8epilogue10collective6detail29Sm90TmaWarpSpecializedAdapterINS1I_15DefaultEpilogueISK_SL_SL_NS1H_6thread17LinearCombinationISK_Li1EffLNS1M_9ScaleType4KindE0ELNS_15FloatRoundStyleE2ESK_EENS1_15EpilogueDefaultEEEEEvvEEEEvNT_6ParamsE,@function
        .size           _ZN7cutlass13device_kernelINS_4gemm6kernel13GemmUniversalIN4cute5tupleIJiiiiEEENS1_10collective13CollectiveMmaINS1_34MainloopSm90TmaGmmaWarpSpecializedILi25ENS5_IJNS4_1CILi2EEENSA_ILi1EEESC_EEENS1_32KernelTmaWarpSpecializedPingpongEEENS5_IJNSA_ILi64EEENSA_ILi224EEENSA_ILi16EEEEEENS_6half_tENS5_IJlSC_lEEESK_SL_NS4_8TiledMMAINS4_8MMA_AtomIJNS4_4SM904GMMA25MMA_64x32x16_F32F16F16_SSILNSP_5MajorE0ELSR_0ELNSP_7ScaleInE1ELSS_1EEEEEENS4_6LayoutINS5_IJSC_SC_SC_EEENS5_IJNSA_ILi0EEESX_SX_EEEEENS5_IJNS4_10UnderscoreES10_S10_EEEEENS4_13SM90_TMA_LOADENS4_14ComposedLayoutINS4_7SwizzleILi1ELi4ELi3EEENS4_18smem_ptr_flag_bitsILi16EEENSV_INS5_IJNSA_ILi8EEESI_EEENS5_IJSI_SC_EEEEEEEvNS4_8identityENS4_23SM90_TMA_LOAD_MULTICASTES1D_vS1E_EENS_8epilogue10collective6detail29Sm90TmaWarpSpecializedAdapterINS1I_15DefaultEpilogueISK_SL_SL_NS1H_6thread17LinearCombinationISK_Li1EffLNS1M_9ScaleType4KindE0ELNS_15FloatRoundStyleE2ESK_EENS1_15EpilogueDefaultEEEEEvvEEEEvNT_6ParamsE,(.L_x_340 - _ZN7cutlass13device_kernelINS_4gemm6kernel13GemmUniversalIN4cute5tupleIJiiiiEEENS1_10collective13CollectiveMmaINS1_34MainloopSm90TmaGmmaWarpSpecializedILi25ENS5_IJNS4_1CILi2EEENSA_ILi1EEESC_EEENS1_32KernelTmaWarpSpecializedPingpongEEENS5_IJNSA_ILi64EEENSA_ILi224EEENSA_ILi16EEEEEENS_6half_tENS5_IJlSC_lEEESK_SL_NS4_8TiledMMAINS4_8MMA_AtomIJNS4_4SM904GMMA25MMA_64x32x16_F32F16F16_SSILNSP_5MajorE0ELSR_0ELNSP_7ScaleInE1ELSS_1EEEEEENS4_6LayoutINS5_IJSC_SC_SC_EEENS5_IJNSA_ILi0EEESX_SX_EEEEENS5_IJNS4_10UnderscoreES10_S10_EEEEENS4_13SM90_TMA_LOADENS4_14ComposedLayoutINS4_7SwizzleILi1ELi4ELi3EEENS4_18smem_ptr_flag_bitsILi16EEENSV_INS5_IJNSA_ILi8EEESI_EEENS5_IJSI_SC_EEEEEEEvNS4_8identityENS4_23SM90_TMA_LOAD_MULTICASTES1D_vS1E_EENS_8epilogue10collective6detail29Sm90TmaWarpSpecializedAdapterINS1I_15DefaultEpilogueISK_SL_SL_NS1H_6thread17LinearCombinationISK_Li1EffLNS1M_9ScaleType4KindE0ELNS_15FloatRoundStyleE2ESK_EENS1_15EpilogueDefaultEEEEEvvEEEEvNT_6ParamsE)
        .other          _ZN7cutlass13device_kernelINS_4gemm6kernel13GemmUniversalIN4cute5tupleIJiiiiEEENS1_10collective13CollectiveMmaINS1_34MainloopSm90TmaGmmaWarpSpecializedILi25ENS5_IJNS4_1CILi2EEENSA_ILi1EEESC_EEENS1_32KernelTmaWarpSpecializedPingpongEEENS5_IJNSA_ILi64EEENSA_ILi224EEENSA_ILi16EEEEEENS_6half_tENS5_IJlSC_lEEESK_SL_NS4_8TiledMMAINS4_8MMA_AtomIJNS4_4SM904GMMA25MMA_64x32x16_F32F16F16_SSILNSP_5MajorE0ELSR_0ELNSP_7ScaleInE1ELSS_1EEEEEENS4_6LayoutINS5_IJSC_SC_SC_EEENS5_IJNSA_ILi0EEESX_SX_EEEEENS5_IJNS4_10UnderscoreES10_S10_EEEEENS4_13SM90_TMA_LOADENS4_14ComposedLayoutINS4_7SwizzleILi1ELi4ELi3EEENS4_18smem_ptr_flag_bitsILi16EEENSV_INS5_IJNSA_ILi8EEESI_EEENS5_IJSI_SC_EEEEEEEvNS4_8identityENS4_23SM90_TMA_LOAD_MULTICASTES1D_vS1E_EENS_8epilogue10collective6detail29Sm90TmaWarpSpecializedAdapterINS1I_15DefaultEpilogueISK_SL_SL_NS1H_6thread17LinearCombinationISK_Li1EffLNS1M_9ScaleType4KindE0ELNS_15FloatRoundStyleE2ESK_EENS1_15EpilogueDefaultEEEEEvvEEEEvNT_6ParamsE,@"STO_CUDA_ENTRY STV_DEFAULT"
_ZN7cutlass13device_kernelINS_4gemm6kernel13GemmUniversalIN4cute5tupleIJiiiiEEENS1_10collective13CollectiveMmaINS1_34MainloopSm90TmaGmmaWarpSpecializedILi25ENS5_IJNS4_1CILi2EEENSA_ILi1EEESC_EEENS1_32KernelTmaWarpSpecializedPingpongEEENS5_IJNSA_ILi64EEENSA_ILi224EEENSA_ILi16EEEEEENS_6half_tENS5_IJlSC_lEEESK_SL_NS4_8TiledMMAINS4_8MMA_AtomIJNS4_4SM904GMMA25MMA_64x32x16_F32F16F16_SSILNSP_5MajorE0ELSR_0ELNSP_7ScaleInE1ELSS_1EEEEEENS4_6LayoutINS5_IJSC_SC_SC_EEENS5_IJNSA_ILi0EEESX_SX_EEEEENS5_IJNS4_10UnderscoreES10_S10_EEEEENS4_13SM90_TMA_LOADENS4_14ComposedLayoutINS4_7SwizzleILi1ELi4ELi3EEENS4_18smem_ptr_flag_bitsILi16EEENSV_INS5_IJNSA_ILi8EEESI_EEENS5_IJSI_SC_EEEEEEEvNS4_8identityENS4_23SM90_TMA_LOAD_MULTICASTES1D_vS1E_EENS_8epilogue10collective6detail29Sm90TmaWarpSpecializedAdapterINS1I_15DefaultEpilogueISK_SL_SL_NS1H_6thread17LinearCombinationISK_Li1EffLNS1M_9ScaleType4KindE0ELNS_15FloatRoundStyleE2ESK_EENS1_15EpilogueDefaultEEEEEvvEEEEvNT_6ParamsE:
[----:B------:R-:W0:Y:S02]  /*0000*/  LDC R1, c[0x0][0x28] ;  /* 0x00000a00ff017b82 */ /* 0x000e240000000800 */
[----:B0-----:R-:W-:Y:S01]  /*0010*/  VIADD R1, R1, 0xfffffff8 ;  /* 0xfffffff801017836 */ /* 0x001fe20000000000 */
[----:B------:R-:W0:Y:S01]  /*0020*/  S2R R4, SR_TID.X ;  /* 0x0000000000047919 */ /* 0x000e220000002100 */
[----:B------:R-:W-:Y:S01]  /*0030*/  ELECT P0, URZ, PT ;  /* 0x00000000003f782f */ /* 0x000fe20003800000 */
[----:B------:R-:W-:Y:S01]  /*0040*/  BSSY B0, `(.L_x_0) ;  /* 0x000000f000007945 */ /* 0x000fe20003800000 */
[--C-:B0-----:R-:W-:Y:S02]  /*0050*/  SHF.R.U32.HI R2, RZ, 0x5, R4.reuse ;  /* 0x00000005ff027819 */ /* 0x101fe40000011604 */
[----:B------:R-:W-:-:S03]  /*0060*/  SHF.R.U32.HI R7, RZ, 0x7, R4 ;  /* 0x00000007ff077819 */ /* 0x000fc60000011604 */
[----:B------:R-:W0:Y:S04]  /*0070*/  SHFL.IDX PT, R5, R2, RZ, 0x1f ;  /* 0x00001fff02057589 */ /* 0x000e2800000e0000 */
[----:B------:R1:W2:Y:S01]  /*0080*/  SHFL.IDX PT, R10, R7, RZ, 0x1f ;  /* 0x00001fff070a7589 */ /* 0x0002a200000e0000 */
[----:B0-----:R-:W-:-:S13]  /*0090*/  ISETP.NE.OR P0, PT, R5, RZ, !P0 ;  /* 0x000000ff0500720c */ /* 0x001fda0004705670 */
[----:B-12---:R-:W-:Y:S05]  /*00a0*/  @P0 BRA `(.L_x_1) ;  /* 0x0000000000200947 */ /* 0x006fea0003800000 */
[----:B------:R-:W-:Y:S02]  /*00b0*/  ULDC.64 UR4, c[0x0][0x198] ;  /* 0x0000660000047ab9 */ /* 0x000fe40000000a00 */
[----:B------:R-:W-:Y:S02]  /*00c0*/  UIADD3 UR6, UP0, UR4, 0xf0, URZ ;  /* 0x000000f004067890 */ /* 0x000fe4000ff1e03f */
[----:B------:R-:W-:Y:S02]  /*00d0*/  UIADD3 UR4, UP1, UR4, 0x1f0, URZ ;  /* 0x000001f004047890 */ /* 0x000fe4000ff3e03f */
[----:B------:R-:W-:Y:S02]  /*00e0*/  UIADD3.X UR7, URZ, UR5, URZ, UP0, !UPT ;  /* 0x000000053f077290 */ /* 0x000fe400087fe43f */
[----:B------:R-:W-:-:S07]  /*00f0*/  UIADD3.X UR5, URZ, UR5, URZ, UP1, !UPT ;  /* 0x000000053f057290 */ /* 0x000fce0008ffe43f */
[----:B------:R0:W-:Y:S02]  /*0100*/  UTMACCTL.PF [UR6] ;  /* 0x00000000060079b9 */ /* 0x0001e40008040000 */
[----:B------:R0:W-:Y:S02]  /*0110*/  UTMACCTL.PF [UR4] ;  /* 0x00000000040079b9 */ /* 0x0001e40008040000 */
[----:B0-----:R-:W-:Y:S01]  /*0120*/  NOP ;  /* 0x0000000000007918 */ /* 0x001fe20000000000 */
.L_x_1:
[----:B------:R-:W-:Y:S05]  /*0130*/  BSYNC B0 ;  /* 0x0000000000007941 */ /* 0x000fea0003800000 */
.L_x_0:
[----:B------:R-:W0:Y:S01]  /*0140*/  SHFL.IDX PT, R8, R2, RZ, 0x1f ;  /* 0x00001fff02087589 */ /* 0x000e2200000e0000 */
[----:B------:R-:W-:-:S04]  /*0150*/  SHF.R.S32.HI R3, RZ, 0x1f, R4 ;  /* 0x0000001fff037819 */ /* 0x000fc80000011404 */
[----:B------:R-:W-:Y:S02]  /*0160*/  LEA.HI R3, R3, R4, RZ, 0x7 ;  /* 0x0000000403037211 */ /* 0x000fe400078f38ff */
[----:B0-----:R-:W-:-:S13]  /*0170*/  ISETP.NE.AND P0, PT, R8, RZ, PT ;  /* 0x000000ff0800720c */ /* 0x001fda0003f05270 */
[----:B------:R-:W-:Y:S05]  /*0180*/  @P0 BRA `(.L_x_2) ;  /* 0x00000004000c0947 */ /* 0x000fea0003800000 */
[----:B------:R-:W-:Y:S01]  /*0190*/  ELECT P0, URZ, PT ;  /* 0x00000000003f782f */ /* 0x000fe20003800000 */
[----:B------:R-:W-:-:S12]  /*01a0*/  BSSY B0, `(.L_x_2) ;  /* 0x0000041000007945 */ /* 0x000fd80003800000 */
[----:B------:R-:W-:Y:S05]  /*01b0*/  @!P0 BRA `(.L_x_3) ;  /* 0x0000000000fc8947 */ /* 0x000fea0003800000 */
[----:B------:R-:W0:Y:S01]  /*01c0*/  S2UR UR8, SR_CgaCtaId ;  /* 0x00000000000879c3 */ /* 0x000e220000008800 */
[----:B------:R-:W-:Y:S01]  /*01d0*/  UMOV UR4, 0x400 ;  /* 0x0000040000047882 */ /* 0x000fe20000000000 */
[----:B------:R-:W-:Y:S01]  /*01e0*/  UMOV UR5, 0x1 ;  /* 0x0000000100057882 */ /* 0x000fe20000000000 */
[----:B------:R-:W-:Y:S02]  /*01f0*/  UMOV UR6, 0x2 ;  /* 0x0000000200067882 */ /* 0x000fe40000000000 */
[----:B------:R-:W-:-:S04]  /*0200*/  UIADD3 UR6, -UR6, 0x100000, URZ ;  /* 0x0010000006067890 */ /* 0x000fc8000fffe13f */
[----:B------:R-:W-:Y:S02]  /*0210*/  USHF.L.U32 UR7, UR6, 0xb, URZ ;  /* 0x0000000b06077899 */ /* 0x000fe4000800063f */
[----:B------:R-:W-:Y:S02]  /*0220*/  USHF.L.U32 UR6, UR6, 0x1, URZ ;  /* 0x0000000106067899 */ /* 0x000fe4000800063f */
[----:B0-----:R-:W-:Y:S02]  /*0230*/  ULEA UR8, UR8, UR4, 0x18 ;  /* 0x0000000408087291 */ /* 0x001fe4000f8ec03f */
[----:B------:R-:W-:-:S04]  /*0240*/  UIADD3 UR4, -UR5, 0x100000, URZ ;  /* 0x0010000005047890 */ /* 0x000fc8000fffe13f */
[----:B------:R-:W-:Y:S02]  /*0250*/  USHF.L.U32 UR5, UR4, 0xb, URZ ;  /* 0x0000000b04057899 */ /* 0x000fe4000800063f */
[----:B------:R-:W-:Y:S01]  /*0260*/  USHF.L.U32 UR4, UR4, 0x1, URZ ;  /* 0x0000000104047899 */ /* 0x000fe2000800063f */
[----:B------:R-:W0:Y:S11]  /*0270*/  FENCE.VIEW.ASYNC.S ;  /* 0x00000000000073c6 */ /* 0x000e360000000000 */
[----:B0-----:R0:W1:Y:S01]  /*0280*/  SYNCS.EXCH.64 URZ, [UR8], UR4 ;  /* 0x00000004083f75b2 */ /* 0x0010620008000100 */
[----:B------:R0:W2:Y:S01]  /*0290*/  SYNCS.EXCH.64 URZ, [UR8+0xc8], UR6 ;  /* 0x0000c806083f75b2 */ /* 0x0000a20008000100 */
[----:B------:R0:W3:Y:S01]  /*02a0*/  SYNCS.EXCH.64 URZ, [UR8+0x8], UR4 ;  /* 0x00000804083f75b2 */ /* 0x0000e20008000100 */
[----:B------:R0:W4:Y:S01]  /*02b0*/  SYNCS.EXCH.64 URZ, [UR8+0xd0], UR6 ;  /* 0x0000d006083f75b2 */ /* 0x0001220008000100 */
[----:B------:R0:W0:Y:S01]  /*02c0*/  SYNCS.EXCH.64 URZ, [UR8+0x10], UR4 ;  /* 0x00001004083f75b2 */ /* 0x0000220008000100 */
        /* <DEDUP_REMOVED lines=45> */
[----:B-1234-:R-:W-:Y:S01]  /*05a0*/  NOP ;  /* 0x0000000000007918 */ /* 0x01efe20000000000 */
.L_x_3:
[----:B0-----:R-:W-:Y:S05]  /*05b0*/  BSYNC B0 ;  /* 0x0000000000007941 */ /* 0x001fea0003800000 */
.L_x_2:
[----:B------:R-:W0:Y:S01]  /*05c0*/  SHFL.IDX PT, R13, R2, RZ, 0x1f ;  /* 0x00001fff020d7589 */ /* 0x000e2200000e0000 */
[----:B------:R-:W1:Y:S01]  /*05d0*/  S2UR UR12, SR_CTAID.X ;  /* 0x00000000000c79c3 */ /* 0x000e620000002500 */
[----:B------:R-:W-:Y:S02]  /*05e0*/  LOP3.LUT R3, R3, 0xffffff80, RZ, 0xc0, !PT ;  /* 0xffffff8003037812 */ /* 0x000fe400078ec0ff */
[----:B------:R-:W-:Y:S01]  /*05f0*/  ELECT P0, URZ, PT ;  /* 0x00000000003f782f */ /* 0x000fe20003800000 */
[----:B------:R2:W3:Y:S01]  /*0600*/  SHFL.IDX PT, R12, R2, RZ, 0x1f ;  /* 0x00001fff020c7589 */ /* 0x0004e200000e0000 */
[----:B------:R-:W-:Y:S01]  /*0610*/  ELECT P1, URZ, PT ;  /* 0x00000000003f782f */ /* 0x000fe20003820000 */
[----:B------:R-:W-:Y:S01]  /*0620*/  NOP ;  /* 0x0000000000007918 */ /* 0x000fe20000000000 */
[----:B------:R-:W-:Y:S01]  /*0630*/  IMAD.IADD R3, R4, 0x1, -R3 ;  /* 0x0000000104037824 */ /* 0x000fe200078e0a03 */
[----:B------:R-:W4:Y:S01]  /*0640*/  S2R R6, SR_CTAID.Y ;  /* 0x0000000000067919 */ /* 0x000f220000002600 */
[----:B------:R-:W-:Y:S01]  /*0650*/  ULDC UR4, c[0x0][0x150] ;  /* 0x0000540000047ab9 */ /* 0x000fe20000000800 */
[----:B------:R-:W5:Y:S01]  /*0660*/  LDC R14, c[0x0][0x144] ;  /* 0x00005100ff0e7b82 */ /* 0x000f620000000800 */
[----:B------:R-:W-:Y:S01]  /*0670*/  UMOV UR11, 0x80 ;  /* 0x00000080000b7882 */ /* 0x000fe20000000000 */
[----:B------:R-:W-:Y:S01]  /*0680*/  SHF.R.S32.HI R0, RZ, 0x1f, R3 ;  /* 0x0000001fff007819 */ /* 0x000fe20000011403 */
[----:B------:R-:W-:Y:S01]  /*0690*/  NOP ;  /* 0x0000000000007918 */ /* 0x000fe20000000000 */
[C---:B------:R-:W-:Y:S01]  /*06a0*/  VIADD R35, R10.reuse, 0xffffffff ;  /* 0xffffffff0a237836 */ /* 0x040fe20000000000 */
[----:B------:R-:W-:Y:S01]  /*06b0*/  ISETP.NE.AND P4, PT, R10, RZ, PT ;  /* 0x000000ff0a00720c */ /* 0x000fe20003f85270 */
[----:B------:R-:W-:Y:S01]  /*06c0*/  IMAD.MOV.U32 R137, RZ, RZ, 0x1 ;  /* 0x00000001ff897424 */ /* 0x000fe200078e00ff */
[----:B------:R-:W-:Y:S01]  /*06d0*/  LEA.HI R9, R0, R3, RZ, 0x3 ;  /* 0x0000000300097211 */ /* 0x000fe200078f18ff */
[----:B------:R-:W5:Y:S01]  /*06e0*/  LDC R15, c[0x0][0x140] ;  /* 0x00005000ff0f7b82 */ /* 0x000f620000000800 */
[----:B------:R-:W-:-:S02]  /*06f0*/  ISETP.GE.U32.AND P6, PT, R35, 0x2, PT ;  /* 0x000000022300780c */ /* 0x000fc40003fc6070 */
[--C-:B------:R-:W-:Y:S02]  /*0700*/  SHF.R.S32.HI R11, RZ, 0x3, R9.reuse ;  /* 0x00000003ff0b7819 */ /* 0x100fe40000011409 */
[----:B--2---:R-:W-:Y:S02]  /*0710*/  SHF.R.S32.HI R2, RZ, 0x1f, R9 ;  /* 0x0000001fff027819 */ /* 0x004fe40000011409 */
[----:B------:R-:W-:Y:S01]  /*0720*/  SHF.R.S32.HI R9, RZ, 0x1f, R8 ;  /* 0x0000001fff097819 */ /* 0x000fe20000011408 */
[----:B------:R-:W2:Y:S01]  /*0730*/  LDC R25, c[0x0][0x148] ;  /* 0x00005200ff197b82 */ /* 0x000ea20000000800 */
[----:B0-----:R-:W-:Y:S02]  /*0740*/  ISETP.NE.OR P0, PT, R13, RZ, !P0 ;  /* 0x000000ff0d00720c */ /* 0x001fe40004705670 */
[----:B-1----:R-:W-:Y:S02]  /*0750*/  I2FP.F32.U32 R13, UR12 ;  /* 0x0000000c000d7c45 */ /* 0x002fe40008201000 */
[----:B------:R-:W-:-:S02]  /*0760*/  LEA.HI R2, R2, R11, RZ, 0x2 ;  /* 0x0000000b02027211 */ /* 0x000fc400078f10ff */
[----:B------:R-:W-:Y:S01]  /*0770*/  LEA.HI R9, R9, R8, RZ, 0x2 ;  /* 0x0000000809097211 */ /* 0x000fe200078f10ff */
[----:B------:R-:W-:Y:S01]  /*0780*/  FMUL R13, R13, UR4 ;  /* 0x000000040d0d7c20 */ /* 0x000fe20008400000 */
[----:B---3--:R-:W-:Y:S01]  /*0790*/  ISETP.NE.OR P1, PT, R12, RZ, !P1 ;  /* 0x000000ff0c00720c */ /* 0x008fe20004f25670 */
[----:B------:R-:W-:Y:S01]  /*07a0*/  ULDC UR4, c[0x0][0x154] ;  /* 0x0000550000047ab9 */ /* 0x000fe20000000800 */
[----:B------:R-:W-:Y:S02]  /*07b0*/  LOP3.LUT R12, R2, 0xfffffffc, RZ, 0xc0, !PT ;  /* 0xfffffffc020c7812 */ /* 0x000fe400078ec0ff */
[----:B------:R-:W-:Y:S01]  /*07c0*/  LOP3.LUT R9, R9, 0x3ffffffc, RZ, 0xc0, !PT ;  /* 0x3ffffffc09097812 */ /* 0x000fe200078ec0ff */
[----:B------:R-:W0:Y:S01]  /*07d0*/  F2I.U32.TRUNC.NTZ R13, R13 ;  /* 0x0000000d000d7305 */ /* 0x000e22000020f000 */
[----:B------:R-:W-:Y:S01]  /*07e0*/  SHF.R.S32.HI R2, RZ, 0x1f, R5 ;  /* 0x0000001fff027819 */ /* 0x000fe20000011405 */
[----:B------:R-:W-:Y:S01]  /*07f0*/  IMAD.IADD R12, R11, 0x1, -R12 ;  /* 0x000000010b0c7824 */ /* 0x000fe200078e0a0c */
[----:B------:R-:W-:Y:S01]  /*0800*/  VOTEU.ALL UP1, P0 ;  /* 0x00000000003f7886 */ /* 0x000fe20000020000 */
[----:B------:R-:W-:Y:S01]  /*0810*/  IMAD.IADD R9, R8, 0x1, -R9 ;  /* 0x0000000108097824 */ /* 0x000fe200078e0a09 */
[----:B------:R-:W-:Y:S01]  /*0820*/  LEA.HI R2, R2, R5, RZ, 0x2 ;  /* 0x0000000502027211 */ /* 0x000fe200078f10ff */
[----:B------:R-:W-:Y:S01]  /*0830*/  VOTEU.ALL UP0, P0 ;  /* 0x00000000003f7886 */ /* 0x000fe20000000000 */
[----:B----4-:R-:W-:Y:S01]  /*0840*/  I2FP.F32.U32 R8, R6 ;  /* 0x0000000600087245 */ /* 0x010fe20000201000 */
[----:B------:R-:W-:Y:S01]  /*0850*/  IMAD R9, R9, 0x4, R12 ;  /* 0x0000000409097824 */ /* 0x000fe200078e020c */
[----:B------:R-:W-:Y:S01]  /*0860*/  LOP3.LUT R2, R2, 0xfffffffc, RZ, 0xc0, !PT ;  /* 0xfffffffc02027812 */ /* 0x000fe200078ec0ff */
[----:B------:R-:W-:Y:S01]  /*0870*/  VOTEU.ALL UP2, P1 ;  /* 0x00000000003f7886 */ /* 0x000fe20000840000 */
[----:B------:R-:W1:Y:S01]  /*0880*/  @!UP1 S2UR UR7, SR_CgaCtaId ;  /* 0x00000000000799c3 */ /* 0x000e620000008800 */
[----:B------:R-:W-:Y:S01]  /*0890*/  FMUL R8, R8, UR4 ;  /* 0x0000000408087c20 */ /* 0x000fe20008400000 */
[----:B------:R-:W-:Y:S01]  /*08a0*/  IMAD.SHL.U32 R136, R9, 0x4, RZ ;  /* 0x0000000409887824 */ /* 0x000fe200078e00ff */
[----:B------:R-:W-:Y:S01]  /*08b0*/  UMOV UR4, 0x20 ;  /* 0x0000002000047882 */ /* 0x000fe20000000000 */
[----:B------:R-:W-:Y:S01]  /*08c0*/  IMAD.IADD R5, R5, 0x1, -R2 ;  /* 0x0000000105057824 */ /* 0x000fe200078e0a02 */
[----:B------:R-:W-:Y:S01]  /*08d0*/  LEA.HI R2, R9, R9, RZ, 0x1 ;  /* 0x0000000909027211 */ /* 0x000fe200078f08ff */
[----:B0-----:R-:W-:Y:S01]  /*08e0*/  IMAD.MOV R13, RZ, RZ, -R13 ;  /* 0x000000ffff0d7224 */ /* 0x001fe200078e0a0d */
[----:B------:R-:W0:Y:S01]  /*08f0*/  F2I.U32.TRUNC.NTZ R8, R8 ;  /* 0x0000000800087305 */ /* 0x000e22000020f000 */
[----:B------:R-:W3:Y:S01]  /*0900*/  @!UP2 S2UR UR10, SR_CgaCtaId ;  /* 0x00000000000aa9c3 */ /* 0x000ee20000008800 */
[----:B------:R-:W-:Y:S01]  /*0910*/  LOP3.LUT R2, R2, 0xfffffffe, RZ, 0xc0, !PT ;  /* 0xfffffffe02027812 */ /* 0x000fe200078ec0ff */
[----:B-----5:R-:W-:Y:S01]  /*0920*/  IMAD R21, R14, R13, UR12 ;  /* 0x0000000c0e157e24 */ /* 0x020fe2000f8e020d */
[----:B------:R-:W-:Y:S01]  /*0930*/  @!UP1 UMOV UR6, 0x400 ;  /* 0x0000040000069882 */ /* 0x000fe20000000000 */
[----:B------:R-:W-:-:S04]  /*0940*/  @!UP1 UIADD3 UR4, -UR4, 0x100000, URZ ;  /* 0x0010000004049890 */ /* 0x000fc8000fffe13f */
[----:B------:R-:W-:Y:S02]  /*0950*/  @!UP1 USHF.L.U32 UR5, UR4, 0xb, URZ ;  /* 0x0000000b04059899 */ /* 0x000fe4000800063f */
[----:B------:R-:W-:Y:S01]  /*0960*/  @!UP1 USHF.L.U32 UR4, UR4, 0x1, URZ ;  /* 0x0000000104049899 */ /* 0x000fe2000800063f */
[C---:B------:R-:W-:Y:S01]  /*0970*/  LOP3.LUT R136, R9.reuse, 0xc, R136, 0x78, !PT ;  /* 0x0000000c09887812 */ /* 0x040fe200078e7888 */
[----:B------:R-:W-:Y:S01]  /*0980*/  IMAD.IADD R2, R9, 0x1, -R2 ;  /* 0x0000000109027824 */ /* 0x000fe200078e0a02 */
[----:B------:R-:W-:Y:S01]  /*0990*/  @!UP2 UMOV UR9, 0x400 ;  /* 0x000004000009a882 */ /* 0x000fe20000000000 */
[----:B------:R-:W-:Y:S01]  /*09a0*/  VOTEU.ALL UP3, P1 ;  /* 0x00000000003f7886 */ /* 0x000fe20000860000 */
[----:B------:R-:W-:Y:S01]  /*09b0*/  VOTEU.ALL UP4, P1 ;  /* 0x00000000003f7886 */ /* 0x000fe20000880000 */
[----:B------:R-:W-:Y:S01]  /*09c0*/  VOTEU.ALL UP5, P1 ;  /* 0x00000000003f7886 */ /* 0x000fe200008a0000 */
[----:B------:R-:W-:Y:S01]  /*09d0*/  ISETP.NE.AND P3, PT, R2, R21, PT ;  /* 0x000000150200720c */ /* 0x000fe20003f65270 */
[----:B------:R4:W4:Y:S01]  /*09e0*/  SHFL.IDX PT, R14, R7, RZ, 0x1f ;  /* 0x00001fff070e7589 */ /* 0x00092200000e0000 */
[----:B------:R-:W-:Y:S01]  /*09f0*/  ISETP.EQ.U32.AND P2, PT, R15, 0x1, PT ;  /* 0x000000010f00780c */ /* 0x000fe20003f42070 */
[----:B0-----:R-:W-:Y:S01]  /*0a00*/  IMAD.MOV R20, RZ, RZ, -R8 ;  /* 0x000000ffff147224 */ /* 0x001fe200078e0a08 */
[----:B-1----:R-:W-:-:S02]  /*0a10*/  @!UP1 ULEA UR8, UR7, UR6, 0x18 ;  /* 0x0000000607089291 */ /* 0x002fc4000f8ec03f */
[----:B------:R-:W-:-:S04]  /*0a20*/  @!UP2 UIADD3 UR6, -UR11, 0x100000, URZ ;  /* 0x001000000b06a890 */ /* 0x000fc8000fffe13f */
[----:B------:R-:W-:Y:S02]  /*0a30*/  @!UP2 USHF.L.U32 UR7, UR6, 0xb, URZ ;  /* 0x0000000b0607a899 */ /* 0x000fe4000800063f */
[----:B------:R-:W-:Y:S01]  /*0a40*/  @!UP2 USHF.L.U32 UR6, UR6, 0x1, URZ ;  /* 0x000000010606a899 */ /* 0x000fe2000800063f */
[----:B--2---:R-:W-:Y:S01]  /*0a50*/  IMAD R9, R25, R20, R6 ;  /* 0x0000001419097224 */ /* 0x004fe200078e0206 */
[----:B------:R-:W-:Y:S01]  /*0a60*/  VOTEU.ALL UP1, P0 ;  /* 0x00000000003f7886 */ /* 0x000fe20000020000 */
[----:B------:R-:W-:Y:S01]  /*0a70*/  LOP3.LUT P0, RZ, R3, 0x7, RZ, 0xc0, !PT ;  /* 0x0000000703ff7812 */ /* 0x000fe2000780c0ff */
[----:B---3--:R-:W-:Y:S01]  /*0a80*/  @!UP2 ULEA UR9, UR10, UR9, 0x18 ;  /* 0x000000090a09a291 */ /* 0x008fe2000f8ec03f */
[----:B------:R-:W-:Y:S01]  /*0a90*/  @P3 LEA.HI R2, R136, R136, RZ, 0x1 ;  /* 0x0000008888023211 */ /* 0x000fe200078f08ff */
[----:B------:R-:W-:Y:S01]  /*0aa0*/  VOTEU.ALL UP2, P1 ;  /* 0x00000000003f7886 */ /* 0x000fe20000840000 */
[----:B------:R-:W-:Y:S01]  /*0ab0*/  ISETP.NE.AND P1, PT, R5, 0x3, PT ;  /* 0x000000030500780c */ /* 0x000fe20003f25270 */
[----:B------:R-:W0:Y:S02]  /*0ac0*/  FENCE.VIEW.ASYNC.S ;  /* 0x00000000000073c6 */ /* 0x000e240000000000 */
[----:B0-----:R0:W1:Y:S01]  /*0ad0*/  @!UP0 SYNCS.EXCH.64 URZ, [UR8+0x1c0], UR4 ;  /* 0x0001c004083f85b2 */ /* 0x0010620008000100 */
[----:B------:R-:W-:-:S02]  /*0ae0*/  @P3 SHF.R.S32.HI R2, RZ, 0x1, R2 ;  /* 0x00000001ff023819 */ /* 0x000fc40000011402 */
[----:B------:R-:W-:Y:S02]  /*0af0*/  ISETP.EQ.OR P1, PT, R5, RZ, !P1 ;  /* 0x000000ff0500720c */ /* 0x000fe40004f22670 */
[----:B------:R-:W-:Y:S02]  /*0b00*/  @P3 ISETP.NE.AND P5, PT, R2, R9, PT ;  /* 0x000000090200320c */ /* 0x000fe40003fa5270 */
[----:B------:R-:W-:Y:S02]  /*0b10*/  ISETP.LT.U32.AND P0, PT, R136, 0x2, !P0 ;  /* 0x000000028800780c */ /* 0x000fe40004701070 */
[----:B------:R-:W-:Y:S02]  /*0b20*/  ISETP.EQ.AND P1, PT, R10, RZ, P1 ;  /* 0x000000ff0a00720c */ /* 0x000fe40000f22270 */
[----:B------:R-:W-:Y:S02]  /*0b30*/  SEL R2, RZ, 0x1, !P0 ;  /* 0x00000001ff027807 */ /* 0x000fe40004000000 */
[----:B------:R-:W-:-:S02]  /*0b40*/  @P3 SEL R137, RZ, 0x1, P5 ;  /* 0x00000001ff893807 */ /* 0x000fc40002800000 */
[----:B------:R-:W-:Y:S01]  /*0b50*/  SEL R16, RZ, 0x1, !P1 ;  /* 0x00000001ff107807 */ /* 0x000fe20004800000 */
[----:B------:R0:W2:Y:S01]  /*0b60*/  @!UP1 SYNCS.EXCH.64 URZ, [UR8+0x1c8], UR4 ;  /* 0x0001c804083f95b2 */ /* 0x0000a20008000100 */
[----:B------:R-:W-:Y:S01]  /*0b70*/  NOP ;  /* 0x0000000000007918 */ /* 0x000fe20000000000 */
[----:B------:R-:W-:Y:S02]  /*0b80*/  LOP3.LUT R137, R137, R2, RZ, 0xc0, !PT ;  /* 0x0000000289897212 */ /* 0x000fe400078ec0ff */
[----:B------:R-:W-:Y:S01]  /*0b90*/  SEL R16, R16, 0x2, P6 ;  /* 0x0000000210107807 */ /* 0x000fe20003000000 */
[----:B------:R0:W3:Y:S01]  /*0ba0*/  @!UP2 SYNCS.EXCH.64 URZ, [UR9+0x1a0], UR6 ;  /* 0x0001a006093fa5b2 */ /* 0x0000e20008000100 */
[----:B------:R0:W0:Y:S01]  /*0bb0*/  @!UP3 SYNCS.EXCH.64 URZ, [UR9+0x1a8], UR6 ;  /* 0x0001a806093fb5b2 */ /* 0x0000220008000100 */
[----:B------:R0:W0:Y:S01]  /*0bc0*/  @!UP4 SYNCS.EXCH.64 URZ, [UR9+0x1b0], UR6 ;  /* 0x0001b006093fc5b2 */ /* 0x0000220008000100 */
[----:B------:R0:W0:Y:S01]  /*0bd0*/  @!UP5 SYNCS.EXCH.64 URZ, [UR9+0x1b8], UR6 ;  /* 0x0001b806093fd5b2 */ /* 0x0000220008000100 */
[----:B------:R-:W-:Y:S01]  /*0be0*/  NOP ;  /* 0x0000000000007918 */ /* 0x000fe20000000000 */
[----:B-1--4-:R-:W-:Y:S05]  /*0bf0*/  @!P2 BRA `(.L_x_4) ;  /* 0x000000000008a947 */ /* 0x012fea0003800000 */
[----:B0-23--:R-:W-:Y:S01]  /*0c00*/  UCGABAR_ARV ;  /* 0x00000000000079c7 */ /* 0x00dfe20008000000 */
[----:B------:R-:W-:Y:S05]  /*0c10*/  BRA `(.L_x_5) ;  /* 0x0000000000047947 */ /* 0x000fea0003800000 */
.L_x_4:
[----:B0-23--:R-:W-:Y:S01]  /*0c20*/  NOP ;  /* 0x0000000000007918 */ /* 0x00dfe20000000000 */
.L_x_5:
[----:B------:R-:W-:Y:S01]  /*0c30*/  ULDC.64 UR4, c[0x0][0x598] ;  /* 0x0001660000047ab9 */ /* 0x000fe20000000a00 */
[----:B------:R-:W-:Y:S01]  /*0c40*/  ULDC.64 UR36, c[0x0][0x208] ;  /* 0x0000820000247ab9 */ /* 0x000fe20000000a00 */
[----:B------:R-:W-:-:S04]  /*0c50*/  ISETP.NE.U32.AND P0, PT, RZ, UR4, PT ;  /* 0x00000004ff007c0c */ /* 0x000fc8000bf05070 */
[----:B------:R-:W-:-:S13]  /*0c60*/  ISETP.NE.AND.EX P0, PT, RZ, UR5, PT, P0 ;  /* 0x00000005ff007c0c */ /* 0x000fda000bf05300 */
[----:B------:R-:W-:Y:S05]  /*0c70*/  @!P0 BRA `(.L_x_6) ;  /* 0x00000000001c8947 */ /* 0x000fea0003800000 */
[----:B------:R-:W0:Y:S02]  /*0c80*/  LDC.64 R8, c[0x0][0x598] ;  /* 0x00016600ff087b82 */ /* 0x000e240000000a00 */
[----:B0-----:R-:W2:Y:S02]  /*0c90*/  LDG.E.64 R8, desc[UR36][R8.64] ;  /* 0x0000002408087981 */ /* 0x001ea4000c1e1b00 */
[----:B--2---:R-:W-:-:S04]  /*0ca0*/  ISETP.NE.U32.AND P0, PT, R8, RZ, PT ;  /* 0x000000ff0800720c */ /* 0x004fc80003f05070 */
[----:B------:R-:W-:-:S13]  /*0cb0*/  ISETP.NE.AND.EX P0, PT, R9, RZ, PT, P0 ;  /* 0x000000ff0900720c */ /* 0x000fda0003f05300 */
[----:B------:R-:W-:Y:S05]  /*0cc0*/  @!P0 BRA `(.L_x_6) ;  /* 0x0000000000088947 */ /* 0x000fea0003800000 */
[----:B------:R0:W5:Y:S01]  /*0cd0*/  LD.E R138, desc[UR36][R8.64] ;  /* 0x00000024088a7980 */ /* 0x000162000c101900 */
[----:B------:R-:W-:Y:S05]  /*0ce0*/  BRA `(.L_x_7) ;  /* 0x0000000000247947 */ /* 0x000fea0003800000 */
.L_x_6:
[----:B------:R-:W-:Y:S02]  /*0cf0*/  ULDC.64 UR4, c[0x0][0x588] ;  /* 0x0001620000047ab9 */ /* 0x000fe40000000a00 */
[----:B------:R-:W-:-:S04]  /*0d00*/  ISETP.NE.U32.AND P0, PT, RZ, UR4, PT ;  /* 0x00000004ff007c0c */ /* 0x000fc8000bf05070 */
[----:B------:R-:W-:-:S13]  /*0d10*/  ISETP.NE.AND.EX P0, PT, RZ, UR5, PT, P0 ;  /* 0x00000005ff007c0c */ /* 0x000fda000bf05300 */
[----:B------:R-:W-:Y:S05]  /*0d20*/  @!P0 BRA `(.L_x_8) ;  /* 0x00000000000c8947 */ /* 0x000fea0003800000 */
[----:B------:R-:W0:Y:S02]  /*0d30*/  LDC.64 R138, c[0x0][0x588] ;  /* 0x00016200ff8a7b82 */ /* 0x000e240000000a00 */
[----:B0-----:R1:W5:Y:S01]  /*0d40*/  LDG.E R138, desc[UR36][R138.64] ;  /* 0x000000248a8a7981 */ /* 0x001362000c1e1900 */
[----:B------:R-:W-:Y:S05]  /*0d50*/  BRA `(.L_x_7) ;  /* 0x0000000000087947 */ /* 0x000fea0003800000 */
.L_x_8:
[----:B------:R-:W-:Y:S02]  /*0d60*/  ULDC UR4, c[0x0][0x580] ;  /* 0x0001600000047ab9 */ /* 0x000fe40000000800 */
[----:B------:R-:W-:-:S07]  /*0d70*/  IMAD.U32 R138, RZ, RZ, UR4 ;  /* 0x00000004ff8a7e24 */ /* 0x000fce000f8e00ff */
.L_x_7:
[----:B------:R-:W-:Y:S02]  /*0d80*/  ULDC.64 UR4, c[0x0][0x5a0] ;  /* 0x0001680000047ab9 */ /* 0x000fe40000000a00 */
[----:B------:R-:W-:-:S04]  /*0d90*/  ISETP.NE.U32.AND P0, PT, RZ, UR4, PT ;  /* 0x00000004ff007c0c */ /* 0x000fc8000bf05070 */
[----:B------:R-:W-:-:S13]  /*0da0*/  ISETP.NE.AND.EX P0, PT, RZ, UR5, PT, P0 ;  /* 0x00000005ff007c0c */ /* 0x000fda000bf05300 */
[----:B------:R-:W-:Y:S05]  /*0db0*/  @!P0 BRA `(.L_x_9) ;  /* 0x00000000001c8947 */ /* 0x000fea0003800000 */
[----:B0-----:R-:W0:Y:S02]  /*0dc0*/  LDC.64 R8, c[0x0][0x5a0] ;  /* 0x00016800ff087b82 */ /* 0x001e240000000a00 */
[----:B0-----:R-:W2:Y:S02]  /*0dd0*/  LDG.E.64 R8, desc[UR36][R8.64] ;  /* 0x0000002408087981 */ /* 0x001ea4000c1e1b00 */
[----:B--2---:R-:W-:-:S04]  /*0de0*/  ISETP.NE.U32.AND P0, PT, R8, RZ, PT ;  /* 0x000000ff0800720c */ /* 0x004fc80003f05070 */
[----:B------:R-:W-:-:S13]  /*0df0*/  ISETP.NE.AND.EX P0, PT, R9, RZ, PT, P0 ;  /* 0x000000ff0900720c */ /* 0x000fda0003f05300 */
[----:B------:R-:W-:Y:S05]  /*0e00*/  @!P0 BRA `(.L_x_9) ;  /* 0x0000000000088947 */ /* 0x000fea0003800000 */
[----:B-1----:R0:W5:Y:S01]  /*0e10*/  LD.E R139, desc[UR36][R8.64] ;  /* 0x00000024088b7980 */ /* 0x002162000c101900 */
[----:B------:R-:W-:Y:S05]  /*0e20*/  BRA `(.L_x_10) ;  /* 0x0000000000247947 */ /* 0x000fea0003800000 */
.L_x_9:
[----:B------:R-:W-:Y:S02]  /*0e30*/  ULDC.64 UR4, c[0x0][0x590] ;  /* 0x0001640000047ab9 */ /* 0x000fe40000000a00 */
[----:B------:R-:W-:-:S04]  /*0e40*/  ISETP.NE.U32.AND P0, PT, RZ, UR4, PT ;  /* 0x00000004ff007c0c */ /* 0x000fc8000bf05070 */
[----:B------:R-:W-:-:S13]  /*0e50*/  ISETP.NE.AND.EX P0, PT, RZ, UR5, PT, P0 ;  /* 0x00000005ff007c0c */ /* 0x000fda000bf05300 */
[----:B------:R-:W-:Y:S05]  /*0e60*/  @!P0 BRA `(.L_x_11) ;  /* 0x00000000000c8947 */ /* 0x000fea0003800000 */
[----:B0-----:R-:W1:Y:S02]  /*0e70*/  LDC.64 R8, c[0x0][0x590] ;  /* 0x00016400ff087b82 */ /* 0x001e640000000a00 */
[----:B-1----:R1:W5:Y:S01]  /*0e80*/  LDG.E R139, desc[UR36][R8.64] ;  /* 0x00000024088b7981 */ /* 0x002362000c1e1900 */
[----:B------:R-:W-:Y:S05]  /*0e90*/  BRA `(.L_x_10) ;  /* 0x0000000000087947 */ /* 0x000fea0003800000 */
.L_x_11:
[----:B------:R-:W-:Y:S02]  /*0ea0*/  ULDC UR4, c[0x0][0x584] ;  /* 0x0001610000047ab9 */ /* 0x000fe40000000800 */
[----:B-1----:R-:W-:-:S07]  /*0eb0*/  IMAD.U32 R139, RZ, RZ, UR4 ;  /* 0x00000004ff8b7e24 */ /* 0x002fce000f8e00ff */
.L_x_10:
[----:B------:R-:W2:Y:S01]  /*0ec0*/  LDC R2, c[0x0][0x65c] ;  /* 0x00019700ff027b82 */ /* 0x000ea20000000800 */
[----:B------:R-:W-:Y:S01]  /*0ed0*/  ULDC UR6, c[0x0][0x28c] ;  /* 0x0000a30000067ab9 */ /* 0x000fe20000000800 */
[----:B------:R-:W-:Y:S01]  /*0ee0*/  ISETP.NE.AND P0, PT, R10, 0x2, PT ;  /* 0x000000020a00780c */ /* 0x000fe20003f05270 */
[----:B------:R-:W-:Y:S01]  /*0ef0*/  UIADD3 UR6, UR6, 0xf, URZ ;  /* 0x0000000f06067890 */ /* 0x000fe2000fffe03f */
[----:B01----:R-:W-:Y:S01]  /*0f00*/  IMAD.U32 R8, RZ, RZ, UR12 ;  /* 0x0000000cff087e24 */ /* 0x003fe2000f8e00ff */
[----:B------:R-:W-:Y:S01]  /*0f10*/  UMOV UR38, URZ ;  /* 0x0000003f00267c82 */ /* 0x000fe20008000000 */
[----:B------:R-:W-:Y:S01]  /*0f20*/  IMAD.MOV.U32 R9, RZ, RZ, RZ ;  /* 0x000000ffff097224 */ /* 0x000fe200078e00ff */
[----:B------:R-:W-:Y:S01]  /*0f30*/  USHF.R.S32.HI UR7, URZ, 0x1f, UR6 ;  /* 0x0000001f3f077899 */ /* 0x000fe20008011406 */
[----:B------:R-:W-:Y:S01]  /*0f40*/  UMOV UR39, URZ ;  /* 0x0000003f00277c82 */ /* 0x000fe20008000000 */
[----:B------:R-:W-:Y:S02]  /*0f50*/  ULDC.64 UR8, c[0x0][0x650] ;  /* 0x0001940000087ab9 */ /* 0x000fe40000000a00 */
[----:B------:R-:W-:-:S04]  /*0f60*/  ULEA.HI UR7, UR7, UR6, URZ, 0x4 ;  /* 0x0000000607077291 */ /* 0x000fc8000f8f203f */
[----:B------:R-:W-:Y:S01]  /*0f70*/  USHF.R.S32.HI UR40, URZ, 0x4, UR7 ;  /* 0x000000043f287899 */ /* 0x000fe20008011407 */
[----:B--2---:R-:W-:-:S13]  /*0f80*/  ISETP.NE.AND P1, PT, R2, 0x1, PT ;  /* 0x000000010200780c */ /* 0x004fda0003f25270 */
[----:B------:R-:W0:Y:S01]  /*0f90*/  @P1 LDC R19, c[0x0][0x10] ;  /* 0x00000400ff131b82 */ /* 0x000e220000000800 */
[----:B------:R-:W-:Y:S02]  /*0fa0*/  @P1 IMAD.MOV.U32 R7, RZ, RZ, RZ ;  /* 0x000000ffff071224 */ /* 0x000fe400078e00ff */
[----:B------:R-:W-:-:S05]  /*0fb0*/  @P1 IMAD.MOV.U32 R17, RZ, RZ, RZ ;  /* 0x000000ffff111224 */ /* 0x000fca00078e00ff */
[----:B------:R-:W1:Y:S01]  /*0fc0*/  @!P1 LDC R11, c[0x0][0xc] ;  /* 0x00000300ff0b9b82 */ /* 0x000e620000000800 */
[----:B------:R-:W-:Y:S01]  /*0fd0*/  ULDC UR4, c[0x0][0xc] ;  /* 0x0000030000047ab9 */ /* 0x000fe20000000800 */
[----:B------:R-:W-:Y:S02]  /*0fe0*/  ULDC UR5, c[0x0][0x10] ;  /* 0x0000040000057ab9 */ /* 0x000fe40000000800 */
[----:B------:R-:W-:-:S04]  /*0ff0*/  UIMAD.WIDE.U32 UR4, UR4, UR5, URZ ;  /* 0x00000005040472a5 */ /* 0x000fc8000f8e003f */
[----:B------:R-:W2:Y:S01]  /*1000*/  LDC R2, c[0x0][0x14] ;  /* 0x00000500ff027b82 */ /* 0x000ea20000000800 */
[----:B0-----:R-:W-:-:S04]  /*1010*/  @P1 IMAD.WIDE.U32 R18, R19, UR12, R6 ;  /* 0x0000000c13121c25 */ /* 0x001fc8000f8e0006 */
[----:B------:R-:W-:Y:S02]  /*1020*/  @P1 IMAD.IADD R17, R19, 0x1, R17 ;  /* 0x0000000113111824 */ /* 0x000fe400078e0211 */
[----:B-1----:R-:W-:-:S04]  /*1030*/  @!P1 IMAD.WIDE.U32 R8, R6, R11, R8 ;  /* 0x0000000b06089225 */ /* 0x002fc800078e0008 */
[----:B------:R-:W-:Y:S02]  /*1040*/  @!P1 IMAD.MOV.U32 R18, RZ, RZ, R8 ;  /* 0x000000ffff129224 */ /* 0x000fe400078e0008 */
[----:B------:R-:W-:Y:S02]  /*1050*/  @!P1 IMAD.MOV.U32 R17, RZ, RZ, R9 ;  /* 0x000000ffff119224 */ /* 0x000fe400078e0009 */
[----:B--2---:R-:W-:-:S04]  /*1060*/  IMAD.WIDE.U32 R12, R2, UR4, RZ ;  /* 0x00000004020c7c25 */ /* 0x004fc8000f8e00ff */
[----:B------:R-:W-:Y:S01]  /*1070*/  IMAD R23, R2, UR5, RZ ;  /* 0x0000000502177c24 */ /* 0x000fe2000f8e02ff */
[----:B------:R0:W-:Y:S03]  /*1080*/  STL.64 [R1], R12 ;  /* 0x0000000c01007387 */ /* 0x0001e60000100a00 */
[----:B------:R-:W-:Y:S01]  /*1090*/  IMAD.IADD R23, R13, 0x1, R23 ;  /* 0x000000010d177824 */ /* 0x000fe200078e0217 */
[----:B------:R-:W-:Y:S06]  /*10a0*/  @P0 BRA `(.L_x_12) ;  /* 0x0000000000200947 */ /* 0x000fec0003800000 */
[----:B------:R-:W-:Y:S01]  /*10b0*/  UISETP.GE.U32.AND UP0, UPT, UR40, 0x19, UPT ;  /* 0x000000192800788c */ /* 0x000fe2000bf06070 */
[----:B------:R-:W-:Y:S01]  /*10c0*/  IADD3 R18, P0, R18, R12, RZ ;  /* 0x0000000c12127210 */ /* 0x000fe20007f1e0ff */
[----:B------:R-:W-:Y:S01]  /*10d0*/  UIMAD.WIDE.U32 UR4, UR40, 0x51eb851f, URZ ;  /* 0x51eb851f280478a5 */ /* 0x000fe2000f8e003f */
[----:B------:R-:W-:-:S03]  /*10e0*/  UMOV UR39, URZ ;  /* 0x0000003f00277c82 */ /* 0x000fc60008000000 */
[----:B------:R-:W-:Y:S01]  /*10f0*/  USHF.R.U32.HI UR4, URZ, 0x3, UR5 ;  /* 0x000000033f047899 */ /* 0x000fe20008011605 */
[----:B------:R-:W-:-:S03]  /*1100*/  IMAD.X R17, R23, 0x1, R17, P0 ;  /* 0x0000000117117824 */ /* 0x000fc600000e0611 */
[----:B------:R-:W-:Y:S02]  /*1110*/  UIMAD UR38, UR4, -0x19, UR40 ;  /* 0xffffffe7042678a4 */ /* 0x000fe4000f8e0228 */
[----:B------:R-:W-:-:S12]  /*1120*/  @UP0 ULOP3.LUT UR39, UR4, 0x1, URZ, 0xc0, !UPT ;  /* 0x0000000104270892 */ /* 0x000fd8000f8ec03f */
.L_x_12:
[----:B------:R-:W-:Y:S01]  /*1130*/  ISETP.GE.U32.AND P0, PT, R18, UR8, PT ;  /* 0x0000000812007c0c */ /* 0x000fe2000bf06070 */
[----:B------:R-:W-:Y:S01]  /*1140*/  IMAD.MOV.U32 R19, RZ, RZ, -0x1 ;  /* 0xffffffffff137424 */ /* 0x000fe200078e00ff */
[----:B------:R-:W-:Y:S01]  /*1150*/  PRMT R8, RZ, 0x7610, R8 ;  /* 0x00007610ff087816 */ /* 0x000fe20000000008 */
[----:B------:R-:W-:Y:S01]  /*1160*/  IMAD.MOV.U32 R22, RZ, RZ, -0x1 ;  /* 0xffffffffff167424 */ /* 0x000fe200078e00ff */
[----:B------:R-:W-:Y:S01]  /*1170*/  ISETP.GE.U32.AND.EX P0, PT, R17, UR9, PT, P0 ;  /* 0x0000000911007c0c */ /* 0x000fe2000bf06100 */
[----:B------:R-:W-:-:S12]  /*1180*/  IMAD.MOV.U32 R2, RZ, RZ, -0x1 ;  /* 0xffffffffff027424 */ /* 0x000fd800078e00ff */
[----:B------:R-:W-:Y:S05]  /*1190*/  @P0 BRA `(.L_x_13) ;  /* 0x00000004002c0947 */ /* 0x000fea0003800000 */
[----:B------:R-:W1:Y:S01]  /*11a0*/  LDC.64 R26, c[0x0][0x628] ;  /* 0x00018a00ff1a7b82 */ /* 0x000e620000000a00 */
[----:B------:R-:W-:Y:S02]  /*11b0*/  IMAD.MOV.U32 R8, RZ, RZ, R18 ;  /* 0x000000ffff087224 */ /* 0x000fe400078e0012 */
[----:B------:R-:W-:-:S05]  /*11c0*/  IMAD.MOV.U32 R9, RZ, RZ, R17 ;  /* 0x000000ffff097224 */ /* 0x000fca00078e0011 */
[----:B------:R-:W2:Y:S08]  /*11d0*/  LDC R2, c[0x0][0x630] ;  /* 0x00018c00ff027b82 */ /* 0x000eb00000000800 */
[----:B------:R-:W3:Y:S01]  /*11e0*/  LDC.64 R28, c[0x0][0x620] ;  /* 0x00018800ff1c7b82 */ /* 0x000ee20000000a00 */
[----:B-1----:R-:W-:-:S04]  /*11f0*/  ISETP.NE.U32.AND P0, PT, R26, RZ, PT ;  /* 0x000000ff1a00720c */ /* 0x002fc80003f05070 */
[----:B------:R-:W-:-:S13]  /*1200*/  ISETP.NE.AND.EX P0, PT, R27, RZ, PT, P0 ;  /* 0x000000ff1b00720c */ /* 0x000fda0003f05300 */
[----:B--23--:R-:W-:Y:S05]  /*1210*/  @!P0 BRA `(.L_x_14) ;  /* 0x0000000000288947 */ /* 0x00cfea0003800000 */
[----:B0-----:R-:W0:Y:S02]  /*1220*/  LDC R13, c[0x0][0x634] ;  /* 0x00018d00ff0d7b82 */ /* 0x001e240000000800 */
[----:B0-----:R-:W-:-:S05]  /*1230*/  IADD3 R13, P0, R18, R13, RZ ;  /* 0x0000000d120d7210 */ /* 0x001fca0007f1e0ff */
[----:B------:R-:W-:-:S04]  /*1240*/  IMAD.X R15, RZ, RZ, R17, P0 ;  /* 0x000000ffff0f7224 */ /* 0x000fc800000e0611 */
[----:B------:R-:W-:-:S04]  /*1250*/  IMAD.WIDE.U32 R8, R15, R26, RZ ;  /* 0x0000001a0f087225 */ /* 0x000fc800078e00ff */
[----:B------:R-:W-:-:S04]  /*1260*/  IMAD.WIDE.U32 R10, P0, R13, R27, R8 ;  /* 0x0000001b0d0a7225 */ /* 0x000fc80007800008 */
[----:B------:R-:W-:-:S04]  /*1270*/  IMAD.WIDE.U32 R8, R13, R26, RZ ;  /* 0x0000001a0d087225 */ /* 0x000fc800078e00ff */
[----:B------:R-:W-:Y:S01]  /*1280*/  IMAD.X R13, RZ, RZ, RZ, P0 ;  /* 0x000000ffff0d7224 */ /* 0x000fe200000e06ff */
[----:B------:R-:W-:Y:S01]  /*1290*/  IADD3 RZ, P0, R9, R10, RZ ;  /* 0x0000000a09ff7210 */ /* 0x000fe20007f1e0ff */
[----:B------:R-:W-:-:S04]  /*12a0*/  IMAD.MOV.U32 R12, RZ, RZ, R11 ;  /* 0x000000ffff0c7224 */ /* 0x000fc800078e000b */
[----:B------:R-:W-:-:S08]  /*12b0*/  IMAD.WIDE.U32.X R8, R15, R27, R12, P0 ;  /* 0x0000001b0f087225 */ /* 0x000fd000000e040c */
.L_x_14:
[----:B------:R-:W1:Y:S01]  /*12c0*/  LDC.64 R32, c[0x0][0x640] ;  /* 0x00019000ff207b82 */ /* 0x000e620000000a00 */
[-C--:B------:R-:W-:Y:S01]  /*12d0*/  SHF.R.U64 R30, R8, R2.reuse, R9 ;  /* 0x00000002081e7219 */ /* 0x080fe20000001209 */
[----:B------:R-:W-:Y:S01]  /*12e0*/  IMAD.MOV.U32 R19, RZ, RZ, R17 ;  /* 0x000000ffff137224 */ /* 0x000fe200078e0011 */
[----:B------:R-:W-:Y:S01]  /*12f0*/  SHF.R.U32.HI R2, RZ, R2, R9 ;  /* 0x00000002ff027219 */ /* 0x000fe20000011609 */
[----:B------:R-:W-:Y:S01]  /*1300*/  IMAD.MOV.U32 R26, RZ, RZ, 0x1 ;  /* 0x00000001ff1a7424 */ /* 0x000fe200078e00ff */
[----:B------:R-:W-:-:S03]  /*1310*/  IADD3 R11, P0, RZ, -R30, RZ ;  /* 0x8000001eff0b7210 */ /* 0x000fc60007f1e0ff */
[----:B------:R-:W2:Y:S02]  /*1320*/  LDC R10, c[0x0][0x618] ;  /* 0x00018600ff0a7b82 */ /* 0x000ea40000000800 */
[----:B------:R-:W-:-:S04]  /*1330*/  IMAD.X R9, RZ, RZ, ~R2, P0 ;  /* 0x000000ffff097224 */ /* 0x000fc800000e0e02 */
[-C--:B------:R-:W-:Y:S02]  /*1340*/  IMAD R2, R9, R28.reuse, RZ ;  /* 0x0000001c09027224 */ /* 0x080fe400078e02ff */
[----:B0-----:R-:W0:Y:S01]  /*1350*/  LDC R13, c[0x0][0x608] ;  /* 0x00018200ff0d7b82 */ /* 0x001e220000000800 */
[----:B------:R-:W-:-:S04]  /*1360*/  IMAD.WIDE.U32 R8, R11, R28, R18 ;  /* 0x0000001c0b087225 */ /* 0x000fc800078e0012 */
[----:B------:R-:W-:Y:S02]  /*1370*/  IMAD R11, R11, R29, R2 ;  /* 0x0000001d0b0b7224 */ /* 0x000fe400078e0202 */
[----:B------:R-:W-:Y:S01]  /*1380*/  IMAD.MOV.U32 R2, RZ, RZ, -0x1 ;  /* 0xffffffffff027424 */ /* 0x000fe200078e00ff */
[----:B------:R-:W3:Y:S01]  /*1390*/  LDC R31, c[0x0][0x658] ;  /* 0x00019600ff1f7b82 */ /* 0x000ee20000000800 */
[----:B------:R-:W-:Y:S01]  /*13a0*/  IMAD.IADD R9, R9, 0x1, R11 ;  /* 0x0000000109097824 */ /* 0x000fe200078e020b */
[----:B-1----:R-:W-:-:S04]  /*13b0*/  ISETP.NE.U32.AND P0, PT, R32, RZ, PT ;  /* 0x000000ff2000720c */ /* 0x002fc80003f05070 */
[----:B------:R-:W-:Y:S02]  /*13c0*/  ISETP.NE.AND.EX P0, PT, R33, RZ, PT, P0 ;  /* 0x000000ff2100720c */ /* 0x000fe40003f05300 */
[----:B------:R-:W1:Y:S01]  /*13d0*/  LDC R29, c[0x0][0x600] ;  /* 0x00018000ff1d7b82 */ /* 0x000e620000000800 */
[-CC-:B--2---:R-:W-:Y:S02]  /*13e0*/  SHF.R.U64 R27, R8, R10.reuse, R9.reuse ;  /* 0x0000000a081b7219 */ /* 0x184fe40000001209 */
[----:B------:R-:W-:-:S05]  /*13f0*/  SHF.R.U32.HI R8, RZ, R10, R9 ;  /* 0x0000000aff087219 */ /* 0x000fca0000011609 */
[----:B------:R-:W2:Y:S01]  /*1400*/  LDC R22, c[0x0][0x648] ;  /* 0x00019200ff167b82 */ /* 0x000ea20000000800 */
[-CC-:B0-----:R-:W-:Y:S02]  /*1410*/  SHF.R.U64 R34, R27, R13.reuse, R8.reuse ;  /* 0x0000000d1b227219 */ /* 0x181fe40000001208 */
[----:B------:R-:W-:-:S05]  /*1420*/  SHF.R.U32.HI R8, RZ, R13, R8 ;  /* 0x0000000dff087219 */ /* 0x000fca0000011608 */
[----:B------:R-:W0:Y:S01]  /*1430*/  LDC R24, c[0x0][0x638] ;  /* 0x00018e00ff187b82 */ /* 0x000e220000000800 */
[-CC-:B---3--:R-:W-:Y:S02]  /*1440*/  SHF.R.U64 R36, R34, R31.reuse, R8.reuse ;  /* 0x0000001f22247219 */ /* 0x188fe40000001208 */
[-C--:B------:R-:W-:Y:S02]  /*1450*/  SHF.L.U32 R2, R2, R31.reuse, RZ ;  /* 0x0000001f02027219 */ /* 0x080fe400000006ff */
[----:B------:R-:W-:Y:S01]  /*1460*/  SHF.R.U32.HI R9, RZ, R31, R8 ;  /* 0x0000001fff097219 */ /* 0x000fe20000011608 */
[----:B------:R-:W-:Y:S01]  /*1470*/  IMAD.MOV.U32 R8, RZ, RZ, R36 ;  /* 0x000000ffff087224 */ /* 0x000fe200078e0024 */
[----:B------:R-:W-:Y:S01]  /*1480*/  LOP3.LUT R15, RZ, R2, RZ, 0x33, !PT ;  /* 0x00000002ff0f7212 */ /* 0x000fe200078e33ff */
[----:B------:R-:W3:Y:S01]  /*1490*/  LDC R28, c[0x0][0x610] ;  /* 0x00018400ff1c7b82 */ /* 0x000ee20000000800 */
[----:B------:R-:W-:Y:S05]  /*14a0*/  @!P0 BRA `(.L_x_15) ;  /* 0x0000000000288947 */ /* 0x000fea0003800000 */
[----:B------:R-:W4:Y:S02]  /*14b0*/  LDC R13, c[0x0][0x64c] ;  /* 0x00019300ff0d7b82 */ /* 0x000f240000000800 */
[----:B----4-:R-:W-:-:S05]  /*14c0*/  IADD3 R13, P0, R36, R13, RZ ;  /* 0x0000000d240d7210 */ /* 0x010fca0007f1e0ff */
        /* <DEDUP_REMOVED lines=8> */
.L_x_15:
[----:B--2---:R-:W-:Y:S01]  /*1550*/  SHF.R.U64 R7, R8, R22, R9 ;  /* 0x0000001608077219 */ /* 0x004fe20000001209 */
[----:B-1----:R-:W-:Y:S01]  /*1560*/  VIADD R8, R29, 0xffffffff ;  /* 0xffffffff1d087836 */ /* 0x002fe20000000000 */
[----:B------:R-:W-:Y:S01]  /*1570*/  SHF.L.U32 R2, R26, R31, RZ ;  /* 0x0000001f1a027219 */ /* 0x000fe200000006ff */
[----:B------:R-:W-:Y:S01]  /*1580*/  @P1 IMAD R21, R25, R20, R6 ;  /* 0x0000001419151224 */ /* 0x000fe200078e0206 */
[----:B------:R-:W-:Y:S01]  /*1590*/  LOP3.LUT R15, R34, R15, RZ, 0xc0, !PT ;  /* 0x0000000f220f7212 */ /* 0x000fe200078ec0ff */
[----:B------:R-:W-:Y:S01]  /*15a0*/  IMAD.MOV R9, RZ, RZ, -R7 ;  /* 0x000000ffff097224 */ /* 0x000fe200078e0a07 */
[----:B------:R-:W-:-:S03]  /*15b0*/  LOP3.LUT R8, R27, R8, RZ, 0xc0, !PT ;  /* 0x000000081b087212 */ /* 0x000fc600078ec0ff */
[----:B------:R-:W-:Y:S02]  /*15c0*/  IMAD R6, R2, R7, R15 ;  /* 0x0000000702067224 */ /* 0x000fe400078e020f */
[----:B0-----:R-:W-:Y:S02]  /*15d0*/  IMAD R2, R9, R24, R36 ;  /* 0x0000001809027224 */ /* 0x001fe400078e0224 */
[----:B---3--:R-:W-:Y:S02]  /*15e0*/  IMAD R19, R6, R28, R21 ;  /* 0x0000001c06137224 */ /* 0x008fe400078e0215 */
[----:B------:R-:W-:Y:S02]  /*15f0*/  IMAD R2, R2, R29, R8 ;  /* 0x0000001d02027224 */ /* 0x000fe400078e0208 */
[----:B------:R-:W-:-:S03]  /*1600*/  IMAD.MOV.U32 R6, RZ, RZ, 0x1 ;  /* 0x00000001ff067424 */ /* 0x000fc600078e00ff */
[----:B------:R-:W-:Y:S02]  /*1610*/  SEL R22, R2, R19, !P1 ;  /* 0x0000001302167207 */ /* 0x000fe40004800000 */
[----:B------:R-:W-:Y:S01]  /*1620*/  SEL R19, R19, R2, !P1 ;  /* 0x0000000213137207 */ /* 0x000fe20004800000 */
[----:B------:R-:W-:Y:S01]  /*1630*/  IMAD.MOV.U32 R2, RZ, RZ, R30 ;  /* 0x000000ffff027224 */ /* 0x000fe200078e001e */
[----:B------:R-:W-:-:S07]  /*1640*/  PRMT R8, R6, 0x7610, R8 ;  /* 0x0000761006087816 */ /* 0x000fce0000000008 */
.L_x_13:
[----:B------:R-:W-:Y:S05]  /*1650*/  @!P2 BRA `(.L_x_16) ;  /* 0x00000000000ca947 */ /* 0x000fea0003800000 */
[----:B------:R-:W-:Y:S01]  /*1660*/  UCGABAR_WAIT ;  /* 0x0000000000007dc7 */ /* 0x000fe20008000000 */
[----:B------:R-:W-:Y:S01]  /*1670*/  CCTL.IVALL ;  /* 0x00000000ff00798f */ /* 0x000fe20002000000 */
[----:B------:R-:W-:Y:S05]  /*1680*/  BRA `(.L_x_17) ;  /* 0x0000000000047947 */ /* 0x000fea0003800000 */
.L_x_16:
[----:B------:R-:W-:Y:S06]  /*1690*/  BAR.SYNC.DEFER_BLOCKING 0x0 ;  /* 0x0000000000007b1d */ /* 0x000fec0000010000 */
.L_x_17:
[----:B------:R-:W-:Y:S05]  /*16a0*/  @!P4 BRA `(.L_x_18) ;  /* 0x0000008800ccc947 */ /* 0x000fea0003800000 */
[----:B------:R-:W-:-:S13]  /*16b0*/  ISETP.GT.U32.AND P0, PT, R35, 0x1, PT ;  /* 0x000000012300780c */ /* 0x000fda0003f04070 */
[----:B------:R-:W-:Y:S05]  /*16c0*/  @P0 EXIT ;  /* 0x000000000000094d */ /* 0x000fea0003800000 */
.L_x_19:
[----:B------:R-:W-:-:S08]  /*16d0*/  NOP ;  /* 0x0000000000007918 */ /* 0x000fd00000000000 */
[----:B------:R-:W1:Y:S02]  /*16e0*/  USETMAXREG.TRY_ALLOC.CTAPOOL UP0, 0xe8 ;  /* 0x000000e8000079c8 */ /* 0x000e640008000600 */
[----:B-1----:R-:W-:-:S13]  /*16f0*/  PLOP3.LUT P0, PT, PT, PT, UP0, 0x80, 0x0 ;  /* 0x000000000000781c */ /* 0x002fda0003f0f008 */
[----:B------:R-:W-:Y:S05]  /*1700*/  @!P0 BRA `(.L_x_19) ;  /* 0xfffffffc00f08947 */ /* 0x000fea000383ffff */
[----:B------:R-:W-:-:S13]  /*1710*/  LOP3.LUT P0, RZ, R8, 0xff, RZ, 0xc0, !PT ;  /* 0x000000ff08ff7812 */ /* 0x000fda000780c0ff */
[----:B------:R-:W-:Y:S05]  /*1720*/  @!P0 EXIT ;  /* 0x000000000000894d */ /* 0x000fea0003800000 */
[----:B------:R-:W1:Y:S01]  /*1730*/  S2UR UR4, SR_CgaCtaId ;  /* 0x00000000000479c3 */ /* 0x000e620000008800 */
[----:B------:R-:W-:Y:S01]  /*1740*/  VIADD R14, R14, 0xffffffff ;  /* 0xffffffff0e0e7836 */ /* 0x000fe20000000000 */
[CC--:B------:R-:W-:Y:S01]  /*1750*/  LEA.HI R4, R0.reuse, R3.reuse, RZ, 0x2 ;  /* 0x0000000300047211 */ /* 0x0c0fe200078f10ff */
[----:B------:R-:W-:Y:S01]  /*1760*/  UMOV UR41, 0x400 ;  /* 0x0000040000297882 */ /* 0x000fe20000000000 */
[----:B------:R-:W-:Y:S01]  /*1770*/  LEA.HI R0, R0, R3, RZ, 0x5 ;  /* 0x0000000300007211 */ /* 0x000fe200078f28ff */
[----:B------:R-:W-:Y:S01]  /*1780*/  UISETP.LT.AND UP0, UPT, UR40, 0x1, UPT ;  /* 0x000000012800788c */ /* 0x000fe2000bf01270 */
[----:B------:R-:W-:Y:S01]  /*1790*/  R2UR UR42, R14 ;  /* 0x000000000e2a72ca */ /* 0x000fe200000e0000 */
[----:B------:R-:W-:Y:S01]  /*17a0*/  USHF.L.U32 UR44, UR40, 0x1, URZ ;  /* 0x00000001282c7899 */ /* 0x000fe2000800063f */
[--C-:B------:R-:W-:Y:S01]  /*17b0*/  SHF.R.S32.HI R140, RZ, 0x2, R4.reuse ;  /* 0x00000002ff8c7819 */ /* 0x100fe20000011404 */
[----:B------:R-:W-:Y:S01]  /*17c0*/  USEL UR43, UR40, 0x1, UP0 ;  /* 0x00000001282b7887 */ /* 0x000fe20008000000 */
[----:B------:R-:W-:-:S02]  /*17d0*/  SHF.R.S32.HI R5, RZ, 0x1f, R4 ;  /* 0x0000001fff057819 */ /* 0x000fc40000011404 */
[----:B------:R-:W-:Y:S01]  /*17e0*/  LOP3.LUT R142, R4, 0xfffffffc, RZ, 0xc0, !PT ;  /* 0xfffffffc048e7812 */ /* 0x000fe200078ec0ff */
[----:B------:R-:W-:Y:S01]  /*17f0*/  UIADD3 UR43, -UR43, UR40, URZ ;  /* 0x000000282b2b7290 */ /* 0x000fe2000fffe13f */
[----:B------:R-:W-:Y:S02]  /*1800*/  LEA.HI R5, R5, R140, RZ, 0x3 ;  /* 0x0000008c05057211 */ /* 0x000fe400078f18ff */
[----:B------:R-:W-:Y:S01]  /*1810*/  ISETP.NE.AND P0, PT, R14, RZ, PT ;  /* 0x000000ff0e00720c */ /* 0x000fe20003f05270 */
[----:B------:R-:W-:Y:S01]  /*1820*/  IMAD.IADD R142, R3, 0x1, -R142 ;  /* 0x00000001038e7824 */ /* 0x000fe200078e0a8e */
[----:B------:R-:W-:Y:S01]  /*1830*/  LOP3.LUT R5, R5, 0xfffffff8, RZ, 0xc0, !PT ;  /* 0xfffffff805057812 */ /* 0x000fe200078ec0ff */
[----:B------:R-:W-:Y:S01]  /*1840*/  USHF.L.U32 UR42, UR42, 0x3, URZ ;  /* 0x000000032a2a7899 */ /* 0x000fe2000800063f */
[----:B------:R-:W-:Y:S02]  /*1850*/  LOP3.LUT R148, R16, 0x1, RZ, 0xfc, !PT ;  /* 0x0000000110947812 */ /* 0x000fe400078efcff */
[----:B------:R-:W-:Y:S01]  /*1860*/  SEL R149, RZ, 0x1, P0 ;  /* 0x00000001ff957807 */ /* 0x000fe20000000000 */
[----:B------:R-:W-:Y:S01]  /*1870*/  IMAD.IADD R140, R140, 0x1, -R5 ;  /* 0x000000018c8c7824 */ /* 0x000fe200078e0a05 */
[----:B-1----:R-:W-:Y:S01]  /*1880*/  ULEA UR41, UR4, UR41, 0x18 ;  /* 0x0000002904297291 */ /* 0x002fe2000f8ec03f */
[----:B------:R-:W-:Y:S01]  /*1890*/  SHF.R.S32.HI R5, RZ, 0x5, R0 ;  /* 0x00000005ff057819 */ /* 0x000fe20000011400 */
[----:B------:R-:W-:Y:S01]  /*18a0*/  IMAD.U32 R144, RZ, RZ, UR42 ;  /* 0x0000002aff907e24 */ /* 0x000fe2000f8e00ff */
[----:B------:R-:W-:Y:S01]  /*18b0*/  ULDC UR4, c[0x0][0x284] ;  /* 0x0000a10000047ab9 */ /* 0x000fe20000000800 */
[----:B------:R-:W-:Y:S01]  /*18c0*/  UIADD3 UR45, UR41, 0x1a0, URZ ;  /* 0x000001a0292d7890 */ /* 0x000fe2000fffe03f */
[--C-:B------:R-:W-:Y:S01]  /*18d0*/  SHF.R.S32.HI R141, RZ, 0x1f, R140.reuse ;  /* 0x0000001fff8d7819 */ /* 0x100fe2000001148c */
[----:B------:R-:W-:Y:S01]  /*18e0*/  IMAD R147, R5, -0x10, -R140 ;  /* 0xfffffff005937824 */ /* 0x000fe200078e0a8c */
[----:B------:R-:W-:-:S02]  /*18f0*/  LOP3.LUT R146, R144, 0x8, RZ, 0xc0, !PT ;  /* 0x0000000890927812 */ /* 0x000fc400078ec0ff */
[----:B------:R-:W-:Y:S01]  /*1900*/  LOP3.LUT R144, R144, 0x8, RZ, 0xc, !PT ;  /* 0x0000000890907812 */ /* 0x000fe200078e0cff */
[----:B------:R-:W-:Y:S01]  /*1910*/  IMAD.U32 R143, RZ, RZ, UR45 ;  /* 0x0000002dff8f7e24 */ /* 0x000fe2000f8e00ff */
[----:B------:R-:W-:Y:S01]  /*1920*/  LOP3.LUT R146, R146, 0x18, RZ, 0x3c, !PT ;  /* 0x0000001892927812 */ /* 0x000fe200078e3cff */
[----:B------:R-:W-:-:S04]  /*1930*/  IMAD.WIDE R140, R5, 0x10, R140 ;  /* 0x00000010058c7825 */ /* 0x000fc800078e028c */
[----:B------:R-:W-:Y:S02]  /*1940*/  VIADD R145, R143, UR42 ;  /* 0x0000002a8f917c36 */ /* 0x000fe40008000000 */
[----:B------:R-:W-:-:S07]  /*1950*/  VIADD R147, R147, UR4 ;  /* 0x0000000493937c36 */ /* 0x000fce0008000000 */
.L_x_263:
[----:B------:R-:W-:Y:S01]  /*1960*/  SHF.L.U32 R0, R149, 0x1f, RZ ;  /* 0x0000001f95007819 */ /* 0x000fe200000006ff */
[----:B------:R-:W-:Y:S02]  /*1970*/  ULDC UR4, c[0x0][0x28c] ;  /* 0x0000a30000047ab9 */ /* 0x000fe40000000800 */
[----:B------:R-:W-:Y:S01]  /*1980*/  ISETP.LT.AND P1, PT, RZ, UR4, PT ;  /* 0x00000004ff007c0c */ /* 0x000fe2000bf21270 */
[----:B------:R-:W1:Y:S02]  /*1990*/  SYNCS.PHASECHK.TRANS64.TRYWAIT P0, [R143+UR42], R0 ;  /* 0x000000008f0075a7 */ /* 0x000e64000800016a */
[----:B-1-3--:R-:W-:Y:S10]  /*19a0*/  @!P0 BRA `(.L_x_20) ;  /* 0x000000a400108947 */ /* 0x00aff40003800000 */
.L_x_306:
[----:B------:R-:W-:Y:S05]  /*19b0*/  @P1 BRA `(.L_x_21) ;  /* 0x0000000000401947 */ /* 0x000fea0003800000 */
[----:B-1----:R-:W-:Y:S01]  /*19c0*/  MOV R0, 0x0 ;  /* 0x0000000000007802 */ /* 0x002fe20000000f00 */
[----:B------:R-:W-:Y:S01]  /*19d0*/  ULDC.64 UR4, c[0x4][0x68] ;  /* 0x01001a0000047ab9 */ /* 0x000fe20000000a00 */
[----:B------:R-:W-:Y:S01]  /*19e0*/  ULDC.64 UR6, c[0x4][0x8] ;  /* 0x0100020000067ab9 */ /* 0x000fe20000000a00 */
[----:B------:R-:W-:Y:S01]  /*19f0*/  IMAD.U32 R4, RZ, RZ, UR4 ;  /* 0x00000004ff047e24 */ /* 0x000fe2000f8e00ff */
[----:B------:R1:W2:Y:S01]  /*1a00*/  LDC.64 R14, c[0x4][R0] ;  /* 0x01000000000e7b82 */ /* 0x0002a20000000a00 */
[----:B------:R-:W-:Y:S01]  /*1a10*/  IMAD.U32 R5, RZ, RZ, UR5 ;  /* 0x00000005ff057e24 */ /* 0x000fe2000f8e00ff */
[----:B------:R-:W-:Y:S01]  /*1a20*/  ULDC.64 UR4, c[0x4][0x70] ;  /* 0x01001c0000047ab9 */ /* 0x000fe20000000a00 */
[----:B------:R-:W-:Y:S02]  /*1a30*/  IMAD.U32 R10, RZ, RZ, UR6 ;  /* 0x00000006ff0a7e24 */ /* 0x000fe4000f8e00ff */
[----:B------:R-:W-:Y:S02]  /*1a40*/  IMAD.U32 R6, RZ, RZ, UR4 ;  /* 0x00000004ff067e24 */ /* 0x000fe4000f8e00ff */
[----:B------:R-:W-:-:S02]  /*1a50*/  IMAD.U32 R7, RZ, RZ, UR5 ;  /* 0x00000005ff077e24 */ /* 0x000fc4000f8e00ff */
[----:B------:R-:W-:Y:S02]  /*1a60*/  IMAD.U32 R11, RZ, RZ, UR7 ;  /* 0x00000007ff0b7e24 */ /* 0x000fe4000f8e00ff */
[----:B------:R-:W-:Y:S02]  /*1a70*/  IMAD.MOV.U32 R8, RZ, RZ, 0x1e1 ;  /* 0x000001e1ff087424 */ /* 0x000fe400078e00ff */
[----:B0-----:R-:W-:Y:S02]  /*1a80*/  IMAD.MOV.U32 R12, RZ, RZ, 0x1 ;  /* 0x00000001ff0c7424 */ /* 0x001fe400078e00ff */
[----:B-1----:R-:W-:-:S07]  /*1a90*/  IMAD.MOV.U32 R13, RZ, RZ, RZ ;  /* 0x000000ffff0d7224 */ /* 0x002fce00078e00ff */
[----:B------:R-:W-:-:S07]  /*1aa0*/  LEPC R20, `(.L_x_21) ;  /* 0x000000001014794e */ /* 0x000fce0000000000 */
[----:B--2--5:R-:W-:Y:S05]  /*1ab0*/  CALL.ABS.NOINC R14 ;  /* 0x000000000e007343 */ /* 0x024fea0003c00000 */
.L_x_21:
[----:B------:R-:W-:-:S13]  /*1ac0*/  ISETP.NE.AND P0, PT, R148, 0x3, PT ;  /* 0x000000039400780c */ /* 0x000fda0003f05270 */
[----:B------:R-:W-:Y:S05]  /*1ad0*/  @!P0 BRA `(.L_x_22) ;  /* 0x0000000000048947 */ /* 0x000fea0003800000 */
[----:B------:R-:W-:Y:S01]  /*1ae0*/  BPT.TRAP 0x1 ;  /* 0x000000040000795c */ /* 0x000fe20000300000 */
.L_x_22:
[----:B------:R-:W-:Y:S02]  /*1af0*/  IMAD.U32 R3, RZ, RZ, UR38 ;  /* 0x00000026ff037e24 */ /* 0x000fe4000f8e00ff */
[----:B-1----:R-:W-:-:S03]  /*1b00*/  IMAD.U32 R0, RZ, RZ, UR39 ;  /* 0x00000027ff007e24 */ /* 0x002fc6000f8e00ff */
[----:B------:R-:W-:Y:S02]  /*1b10*/  LEA R3, R3, UR41, 0x3 ;  /* 0x0000002903037c11 */ /* 0x000fe4000f8e18ff */
[----:B------:R-:W-:-:S04]  /*1b20*/  SHF.L.U32 R0, R0, 0x1f, RZ ;  /* 0x0000001f00007819 */ /* 0x000fc800000006ff */
[----:B------:R1:W2:Y:S01]  /*1b30*/  SYNCS.PHASECHK.TRANS64.TRYWAIT P1, [R3+URZ], R0 ;  /* 0x00000000030075a7 */ /* 0x0002a2000802017f */
[----:B------:R-:W-:Y:S05]  /*1b40*/  @!P0 BRA `(.L_x_23) ;  /* 0x0000000000048947 */ /* 0x000fea0003800000 */
[----:B------:R-:W-:Y:S01]  /*1b50*/  BPT.TRAP 0x1 ;  /* 0x000000040000795c */ /* 0x000fe20000300000 */
.L_x_23:
[----:B------:R-:W-:-:S05]  /*1b60*/  IMAD.U32 R4, RZ, RZ, UR43 ;  /* 0x0000002bff047e24 */ /* 0x000fca000f8e00ff */
[----:B------:R-:W-:Y:S01]  /*1b70*/  ISETP.GE.AND P2, PT, R4, 0x1, PT ;  /* 0x000000010400780c */ /* 0x000fe20003f46270 */
[----:B--2---:R-:W-:-:S12]  /*1b80*/  @P1 BRA `(.L_x_24) ;  /* 0x0000000000081947 */ /* 0x004fd80003800000 */
[----:B------:R-:W2:Y:S02]  /*1b90*/  SYNCS.PHASECHK.TRANS64.TRYWAIT P1, [R3+URZ], R0 ;  /* 0x00000000030075a7 */ /* 0x000ea4000802017f */
[----:B--2---:R-:W-:Y:S05]  /*1ba0*/  @!P1 BRA `(.L_x_25) ;  /* 0x000000a000a49947 */ /* 0x004fea0003800000 */
.L_x_24:
[----:B------:R-:W-:Y:S05]  /*1bb0*/  WARPSYNC.ALL ;  /* 0x0000000000007948 */ /* 0x000fea0003800000 */
[----:B------:R-:W-:Y:S01]  /*1bc0*/  UIADD3 UR4, UR41, 0x280, URZ ;  /* 0x0000028029047890 */ /* 0x000fe2000fffe03f */
[----:B------:R-:W-:Y:S01]  /*1bd0*/  WARPGROUP.ARRIVE ;  /* 0x00000000000079c5 */ /* 0x000fe20000000000 */
[----:B------:R-:W-:Y:S02]  /*1be0*/  UIADD3 UR5, UR41, 0xca80, URZ ;  /* 0x0000ca8029057890 */ /* 0x000fe4000fffe03f */
[----:B------:R-:W-:Y:S02]  /*1bf0*/  USHF.R.U32.HI UR4, URZ, 0x4, UR4 ;  /* 0x000000043f047899 */ /* 0x000fe40008011604 */
[----:B------:R-:W-:-:S02]  /*1c00*/  USHF.R.U32.HI UR5, URZ, 0x4, UR5 ;  /* 0x000000043f057899 */ /* 0x000fc40008011605 */
[----:B------:R-:W-:Y:S02]  /*1c10*/  ULOP3.LUT UR4, UR4, 0x3fff, URZ, 0xc0, !UPT ;  /* 0x00003fff04047892 */ /* 0x000fe4000f8ec03f */
[----:B------:R-:W-:Y:S02]  /*1c20*/  ULOP3.LUT UR5, UR5, 0x3fff, URZ, 0xc0, !UPT ;  /* 0x00003fff05057892 */ /* 0x000fe4000f8ec03f */
[----:B------:R-:W-:Y:S02]  /*1c30*/  ULOP3.LUT UR4, UR4, 0x10000, URZ, 0xfc, !UPT ;  /* 0x0001000004047892 */ /* 0x000fe4000f8efc3f */
[----:B------:R-:W-:Y:S02]  /*1c40*/  ULOP3.LUT UR5, UR5, 0x10000, URZ, 0xfc, !UPT ;  /* 0x0001000005057892 */ /* 0x000fe4000f8efc3f */
[----:B------:R-:W-:Y:S02]  /*1c50*/  ULEA UR8, UR38, UR4, 0x7 ;  /* 0x0000000426087291 */ /* 0x000fe4000f8e383f */
[----:B------:R-:W-:Y:S01]  /*1c60*/  UIMAD UR6, UR38, 0x1c0, UR5 ;  /* 0x000001c0260678a4 */ /* 0x000fe2000f8e0205 */
[----:B------:R-:W-:Y:S01]  /*1c70*/  UMOV UR9, 0xc0000010 ;  /* 0xc000001000097882 */ /* 0x000fe20000000000 */
[----:B------:R-:W-:-:S02]  /*1c80*/  UMOV UR11, 0xc0000010 ;  /* 0xc0000010000b7882 */ /* 0x000fc40000000000 */
[----:B------:R-:W-:Y:S02]  /*1c90*/  UIADD3 UR7, UR6, 0x40, URZ ;  /* 0x0000004006077890 */ /* 0x000fe4000fffe03f */
[----:B------:R-:W-:Y:S02]  /*1ca0*/  UIADD3 UR12, UR6, 0x80, URZ ;  /* 0x00000080060c7890 */ /* 0x000fe4000fffe03f */
[----:B------:R-:W-:Y:S01]  /*1cb0*/  UMOV UR10, UR6 ;  /* 0x00000006000a7c82 */ /* 0x000fe20008000000 */
[----:B------:R-:W-:Y:S01]  /*1cc0*/  UIADD3 UR13, UR6, 0xc0, URZ ;  /* 0x000000c0060d7890 */ /* 0x000fe2000fffe03f */
[----:B------:R-:W-:Y:S01]  /*1cd0*/  HGMMA.64x32x16.F32 R120, gdesc[UR8], RZ, !UPT, gsb0 ;  /* 0x00600000087879f0 */ /* 0x000fe2000c0008ff */
[----:B------:R-:W-:Y:S01]  /*1ce0*/  UMOV UR10, UR7 ;  /* 0x00000007000a7c82 */ /* 0x000fe20008000000 */
[----:B------:R-:W-:Y:S01]  /*1cf0*/  UMOV UR11, 0xc0000010 ;  /* 0xc0000010000b7882 */ /* 0x000fe20000000000 */
[----:B------:R-:W-:Y:S01]  /*1d00*/  UIADD3 UR7, UR6, 0x100, URZ ;  /* 0x0000010006077890 */ /* 0x000fe2000fffe03f */
[----:B------:R-:W-:-:S02]  /*1d10*/  WARPGROUP.DEPBAR.LE gsb0, 0x0 ;  /* 0x00008000000079c5 */ /* 0x000fc40000010000 */
[----:B------:R-:W-:-:S06]  /*1d20*/  WARPGROUP.ARRIVE ;  /* 0x00000000000079c5 */ /* 0x000fcc0000000000 */
[----:B------:R-:W-:Y:S01]  /*1d30*/  HGMMA.64x32x16.F32 R104, gdesc[UR8], RZ, !UPT, gsb0 ;  /* 0x00600000086879f0 */ /* 0x000fe2000c0008ff */
[----:B------:R-:W-:Y:S01]  /*1d40*/  UMOV UR10, UR12 ;  /* 0x0000000c000a7c82 */ /* 0x000fe20008000000 */
[----:B------:R-:W-:Y:S01]  /*1d50*/  UMOV UR11, 0xc0000010 ;  /* 0xc0000010000b7882 */ /* 0x000fe20000000000 */
[----:B------:R-:W-:Y:S02]  /*1d60*/  UIADD3 UR12, UR6, 0x140, URZ ;  /* 0x00000140060c7890 */ /* 0x000fe4000fffe03f */
[----:B------:R-:W-:Y:S01]  /*1d70*/  UIADD3 UR6, UR6, 0x180, URZ ;  /* 0x0000018006067890 */ /* 0x000fe2000fffe03f */
[----:B------:R-:W-:Y:S02]  /*1d80*/  WARPGROUP.DEPBAR.LE gsb0, 0x0 ;  /* 0x00008000000079c5 */ /* 0x000fe40000010000 */
[----:B------:R-:W-:-:S06]  /*1d90*/  WARPGROUP.ARRIVE ;  /* 0x00000000000079c5 */ /* 0x000fcc0000000000 */
[----:B------:R-:W-:Y:S01]  /*1da0*/  HGMMA.64x32x16.F32 R88, gdesc[UR8], RZ, !UPT, gsb0 ;  /* 0x00600000085879f0 */ /* 0x000fe2000c0008ff */
[----:B------:R-:W-:Y:S01]  /*1db0*/  UMOV UR10, UR13 ;  /* 0x0000000d000a7c82 */ /* 0x000fe20008000000 */
[----:B------:R-:W-:Y:S01]  /*1dc0*/  UMOV UR11, 0xc0000010 ;  /* 0xc0000010000b7882 */ /* 0x000fe20000000000 */
        /* <DEDUP_REMOVED lines=17> */
[----:B------:R-:W-:Y:S03]  /*1ee0*/  HGMMA.64x32x16.F32 R24, gdesc[UR8], RZ, !UPT, gsb0 ;  /* 0x00600000081879f0 */ /* 0x000fe6000c0008ff */
[----:B------:R-:W-:Y:S02]  /*1ef0*/  WARPGROUP.DEPBAR.LE gsb0, 0x0 ;  /* 0x00008000000079c5 */ /* 0x000fe40000010000 */
[----:B------:R-:W-:Y:S05]  /*1f00*/  @!P2 BRA `(.L_x_26) ;  /* 0x00000004004ca947 */ /* 0x000fea0003800000 */
[----:B------:R-:W-:Y:S01]  /*1f10*/  UIADD3 UR6, UR38, 0x1, URZ ;  /* 0x0000000126067890 */ /* 0x000fe2000fffe03f */
[----:B-12---:R-:W-:Y:S02]  /*1f20*/  IMAD.U32 R0, RZ, RZ, UR43 ;  /* 0x0000002bff007e24 */ /* 0x006fe4000f8e00ff */
[----:B------:R-:W-:Y:S01]  /*1f30*/  IMAD.U32 R3, RZ, RZ, UR38 ;  /* 0x00000026ff037e24 */ /* 0x000fe2000f8e00ff */
[----:B------:R-:W-:-:S04]  /*1f40*/  UISETP.NE.AND UP0, UPT, UR6, 0x19, UPT ;  /* 0x000000190600788c */ /* 0x000fc8000bf05270 */
[----:B------:R-:W-:Y:S02]  /*1f50*/  USEL UR7, URZ, 0x1, UP0 ;  /* 0x000000013f077887 */ /* 0x000fe40008000000 */
[----:B------:R-:W-:Y:S02]  /*1f60*/  USEL UR6, UR6, URZ, UP0 ;  /* 0x0000003f06067287 */ /* 0x000fe40008000000 */
[----:B------:R-:W-:-:S06]  /*1f70*/  ULOP3.LUT UR7, UR39, UR7, URZ, 0x3c, !UPT ;  /* 0x0000000727077292 */ /* 0x000fcc000f8e3c3f */
[----:B------:R-:W-:-:S07]  /*1f80*/  IMAD.U32 R6, RZ, RZ, UR7 ;  /* 0x00000007ff067e24 */ /* 0x000fce000f8e00ff */
.L_x_33:
[----:B------:R-:W-:Y:S05]  /*1f90*/  @!P0 BRA `(.L_x_27) ;  /* 0x0000000000048947 */ /* 0x000fea0003800000 */
[----:B------:R-:W-:Y:S01]  /*1fa0*/  BPT.TRAP 0x1 ;  /* 0x000000040000795c */ /* 0x000fe20000300000 */
.L_x_27:
[----:B------:R-:W-:Y:S01]  /*1fb0*/  ULEA UR7, UR6, UR41, 0x3 ;  /* 0x0000002906077291 */ /* 0x000fe2000f8e183f */
[----:B------:R-:W-:-:S08]  /*1fc0*/  SHF.L.U32 R4, R6, 0x1f, RZ ;  /* 0x0000001f06047819 */ /* 0x000fd000000006ff */
[----:B------:R1:W2:Y:S01]  /*1fd0*/  SYNCS.PHASECHK.TRANS64.TRYWAIT P1, [UR7], R4 ;  /* 0x00000004ff0075a7 */ /* 0x0002a20008020147 */
[----:B------:R-:W-:Y:S05]  /*1fe0*/  @!P0 BRA `(.L_x_28) ;  /* 0x0000000000048947 */ /* 0x000fea0003800000 */
[----:B------:R-:W-:Y:S01]  /*1ff0*/  BPT.TRAP 0x1 ;  /* 0x000000040000795c */ /* 0x000fe20000300000 */
.L_x_28:
[----:B--2---:R-:W-:Y:S05]  /*2000*/  @P1 BRA `(.L_x_29) ;  /* 0x0000000000081947 */ /* 0x004fea0003800000 */
[----:B------:R-:W2:Y:S02]  /*2010*/  SYNCS.PHASECHK.TRANS64.TRYWAIT P1, [UR7], R4 ;  /* 0x00000004ff0075a7 */ /* 0x000ea40008020147 */
[----:B--2---:R-:W-:Y:S05]  /*2020*/  @!P1 BRA `(.L_x_30) ;  /* 0x0000009c00989947 */ /* 0x004fea0003800000 */
.L_x_29:
[----:B------:R-:W-:Y:S01]  /*2030*/  ULEA UR8, UR6, UR4, 0x7 ;  /* 0x0000000406087291 */ /* 0x000fe2000f8e383f */
[----:B------:R-:W-:Y:S01]  /*2040*/  WARPGROUP.ARRIVE ;  /* 0x00000000000079c5 */ /* 0x000fe20000000000 */
[----:B------:R-:W-:Y:S01]  /*2050*/  UIMAD UR7, UR6, 0x1c0, UR5 ;  /* 0x000001c0060778a4 */ /* 0x000fe2000f8e0205 */
[----:B------:R-:W-:Y:S01]  /*2060*/  UMOV UR9, 0xc0000010 ;  /* 0xc000001000097882 */ /* 0x000fe20000000000 */
[----:B------:R-:W-:Y:S02]  /*2070*/  UMOV UR11, 0xc0000010 ;  /* 0xc0000010000b7882 */ /* 0x000fe40000000000 */
[----:B------:R-:W-:Y:S02]  /*2080*/  UIADD3 UR12, UR7, 0x40, URZ ;  /* 0x00000040070c7890 */ /* 0x000fe4000fffe03f */
[----:B------:R-:W-:Y:S02]  /*2090*/  UIADD3 UR13, UR7, 0x80, URZ ;  /* 0x00000080070d7890 */ /* 0x000fe4000fffe03f */
[----:B------:R-:W-:Y:S01]  /*20a0*/  UMOV UR10, UR7 ;  /* 0x00000007000a7c82 */ /* 0x000fe20008000000 */
[----:B------:R-:W-:Y:S01]  /*20b0*/  UIADD3 UR14, UR7, 0xc0, URZ ;  /* 0x000000c0070e7890 */ /* 0x000fe2000fffe03f */
[----:B------:R-:W-:Y:S01]  /*20c0*/  HGMMA.64x32x16.F32 R120, gdesc[UR8], R120, gsb0 ;  /* 0x00600000087879f0 */ /* 0x000fe20008000878 */
[----:B------:R-:W-:Y:S01]  /*20d0*/  UMOV UR10, UR12 ;  /* 0x0000000c000a7c82 */ /* 0x000fe20008000000 */
[----:B------:R-:W-:Y:S01]  /*20e0*/  UMOV UR11, 0xc0000010 ;  /* 0xc0000010000b7882 */ /* 0x000fe20000000000 */
[----:B------:R-:W-:Y:S01]  /*20f0*/  UIADD3 UR12, UR7, 0x100, URZ ;  /* 0x00000100070c7890 */ /* 0x000fe2000fffe03f */
[----:B------:R-:W-:-:S02]  /*2100*/  WARPGROUP.DEPBAR.LE gsb0, 0x0 ;  /* 0x00008000000079c5 */ /* 0x000fc40000010000 */
[----:B------:R-:W-:-:S06]  /*2110*/  WARPGROUP.ARRIVE ;  /* 0x00000000000079c5 */ /* 0x000fcc0000000000 */
[----:B------:R-:W-:Y:S01]  /*2120*/  HGMMA.64x32x16.F32 R104, gdesc[UR8], R104, gsb0 ;  /* 0x00600000086879f0 */ /* 0x000fe20008000868 */
[----:B------:R-:W-:Y:S01]  /*2130*/  UMOV UR10, UR13 ;  /* 0x0000000d000a7c82 */ /* 0x000fe20008000000 */
[----:B------:R-:W-:Y:S01]  /*2140*/  UMOV UR11, 0xc0000010 ;  /* 0xc0000010000b7882 */ /* 0x000fe20000000000 */
[----:B------:R-:W-:Y:S02]  /*2150*/  UIADD3 UR13, UR7, 0x140, URZ ;  /* 0x00000140070d7890 */ /* 0x000fe4000fffe03f */
[----:B------:R-:W-:Y:S01]  /*2160*/  UIADD3 UR7, UR7, 0x180, URZ ;  /* 0x0000018007077890 */ /* 0x000fe2000fffe03f */
[----:B------:R-:W-:Y:S02]  /*2170*/  WARPGROUP.DEPBAR.LE gsb0, 0x0 ;  /* 0x00008000000079c5 */ /* 0x000fe40000010000 */
[----:B------:R-:W-:-:S06]  /*2180*/  WARPGROUP.ARRIVE ;  /* 0x00000000000079c5 */ /* 0x000fcc0000000000 */
[----:B------:R-:W-:Y:S01]  /*2190*/  HGMMA.64x32x16.F32 R88, gdesc[UR8], R88, gsb0 ;  /* 0x00600000085879f0 */ /* 0x000fe20008000858 */
[----:B------:R-:W-:Y:S01]  /*21a0*/  UMOV UR10, UR14 ;  /* 0x0000000e000a7c82 */ /* 0x000fe20008000000 */
[----:B------:R-:W-:Y:S01]  /*21b0*/  UMOV UR11, 0xc0000010 ;  /* 0xc0000010000b7882 */ /* 0x000fe20000000000 */
        /* <DEDUP_REMOVED lines=17> */
[----:B------:R-:W-:Y:S03]  /*22d0*/  HGMMA.64x32x16.F32 R24, gdesc[UR8], R24, gsb0 ;  /* 0x00600000081879f0 */ /* 0x000fe60008000818 */
[----:B------:R-:W-:Y:S02]  /*22e0*/  WARPGROUP.DEPBAR.LE gsb0, 0x0 ;  /* 0x00008000000079c5 */ /* 0x000fe40000010000 */
[----:B------:R-:W-:Y:S05]  /*22f0*/  @!P0 BRA `(.L_x_31) ;  /* 0x0000000000048947 */ /* 0x000fea0003800000 */
[----:B------:R-:W-:Y:S01]  /*2300*/  BPT.TRAP 0x1 ;  /* 0x000000040000795c */ /* 0x000fe20000300000 */
.L_x_31:
[----:B------:R-:W-:-:S13]  /*2310*/  ISETP.NE.AND P1, PT, R137, RZ, PT ;  /* 0x000000ff8900720c */ /* 0x000fda0003f25270 */
[----:B-12---:R-:W-:-:S05]  /*2320*/  @P1 LEA R4, R3, UR41, 0x3 ;  /* 0x0000002903041c11 */ /* 0x006fca000f8e18ff */
[----:B------:R-:W-:-:S05]  /*2330*/  @P1 VIADD R5, R4, 0xc8 ;  /* 0x000000c804051836 */ /* 0x000fca0000000000 */
[----:B------:R-:W-:-:S04]  /*2340*/  @P1 PRMT R5, R136, 0x654, R5 ;  /* 0x0000065488051816 */ /* 0x000fc80000000005 */
[----:B------:R1:W-:Y:S01]  /*2350*/  @P1 SYNCS.ARRIVE.TRANS64.RED.A1T0 RZ, [R5+URZ], RZ ;  /* 0x000000ff05ff19a7 */ /* 0x0003e2000810043f */
[----:B------:R-:W-:-:S13]  /*2360*/  ISETP.GT.U32.AND P1, PT, R16, 0x1, PT ;  /* 0x000000011000780c */ /* 0x000fda0003f24070 */
[----:B-1----:R-:W-:Y:S05]  /*2370*/  @P1 BRA `(.L_x_32) ;  /* 0x0000000000041947 */ /* 0x002fea0003800000 */
[----:B------:R-:W-:Y:S01]  /*2380*/  BPT.TRAP 0x1 ;  /* 0x000000040000795c */ /* 0x000fe20000300000 */
.L_x_32:
[----:B------:R-:W-:Y:S01]  /*2390*/  UIADD3 UR6, UR6, 0x1, URZ ;  /* 0x0000000106067890 */ /* 0x000fe2000fffe03f */
[C---:B------:R-:W-:Y:S01]  /*23a0*/  ISETP.GT.AND P2, PT, R0.reuse, 0x1, PT ;  /* 0x000000010000780c */ /* 0x040fe20003f44270 */
[----:B------:R-:W-:Y:S02]  /*23b0*/  VIADD R3, R3, 0x1 ;  /* 0x0000000103037836 */ /* 0x000fe40000000000 */
[----:B------:R-:W-:Y:S01]  /*23c0*/  UISETP.NE.AND UP0, UPT, UR6, 0x19, UPT ;  /* 0x000000190600788c */ /* 0x000fe2000bf05270 */
[----:B------:R-:W-:Y:S02]  /*23d0*/  VIADD R0, R0, 0xffffffff ;  /* 0xffffffff00007836 */ /* 0x000fe40000000000 */
[C---:B------:R-:W-:Y:S01]  /*23e0*/  ISETP.NE.AND P1, PT, R3.reuse, 0x19, PT ;  /* 0x000000190300780c */ /* 0x040fe20003f25270 */
[----:B------:R-:W-:Y:S02]  /*23f0*/  USEL UR7, URZ, 0x1, UP0 ;  /* 0x000000013f077887 */ /* 0x000fe40008000000 */
[----:B------:R-:W-:Y:S01]  /*2400*/  USEL UR6, UR6, URZ, UP0 ;  /* 0x0000003f06067287 */ /* 0x000fe20008000000 */
[----:B------:R-:W-:-:S03]  /*2410*/  SEL R3, R3, RZ, P1 ;  /* 0x000000ff03037207 */ /* 0x000fc60000800000 */
[----:B------:R-:W-:Y:S01]  /*2420*/  LOP3.LUT R6, R6, UR7, RZ, 0x3c, !PT ;  /* 0x0000000706067c12 */ /* 0x000fe2000f8e3cff */
[----:B------:R-:W-:Y:S07]  /*2430*/  @P2 BRA `(.L_x_33) ;  /* 0xfffffff800d42947 */ /* 0x000fee000383ffff */
.L_x_26:
[----:B-12---:R-:W1:Y:S01]  /*2440*/  LDC R0, c[0x0][0x28c] ;  /* 0x0000a300ff007b82 */ /* 0x006e620000000800 */
[----:B------:R2:W-:Y:S01]  /*2450*/  SYNCS.ARRIVE.TRANS64.A1T0 RZ, [R144+UR45], RZ ;  /* 0x000000ff90ff79a7 */ /* 0x0005e2000810002d */
[----:B-1----:R-:W-:-:S13]  /*2460*/  ISETP.GE.AND P1, PT, R0, 0x1, PT ;  /* 0x000000010000780c */ /* 0x002fda0003f26270 */
[----:B--2---:R-:W-:Y:S05]  /*2470*/  @!P1 BRA `(.L_x_34) ;  /* 0x0000000000449947 */ /* 0x004fea0003800000 */
[----:B------:R-:W-:Y:S05]  /*2480*/  @!P0 BRA `(.L_x_35) ;  /* 0x0000000000048947 */ /* 0x000fea0003800000 */
[----:B------:R-:W-:Y:S01]  /*2490*/  BPT.TRAP 0x1 ;  /* 0x000000040000795c */ /* 0x000fe20000300000 */
.L_x_35:
[----:B------:R-:W-:-:S13]  /*24a0*/  ISETP.NE.AND P0, PT, R137, RZ, PT ;  /* 0x000000ff8900720c */ /* 0x000fda0003f05270 */
[----:B------:R-:W-:-:S05]  /*24b0*/  VOTEU.ANY UP0, P0 ;  /* 0x00000000003f7886 */ /* 0x000fca0000000100 */
[----:B------:R-:W-:-:S06]  /*24c0*/  @UP0 UIADD3 UR4, UR43, UR38, URZ ;  /* 0x000000262b040290 */ /* 0x000fcc000fffe03f */
[----:B------:R-:W-:Y:S02]  /*24d0*/  IMAD.U32 R4, RZ, RZ, UR4 ;  /* 0x00000004ff047e24 */ /* 0x000fe4000f8e00ff */
[----:B------:R-:W-:Y:S02]  /*24e0*/  IMAD.U32 R3, RZ, RZ, UR4 ;  /* 0x00000004ff037e24 */ /* 0x000fe4000f8e00ff */
[----:B------:R-:W-:-:S05]  /*24f0*/  @P0 IMAD.WIDE.U32 R4, R4, 0x51eb851f, RZ ;  /* 0x51eb851f04040825 */ /* 0x000fca00078e00ff */
[----:B------:R-:W-:-:S05]  /*2500*/  @P0 SHF.R.U32.HI R0, RZ, 0x3, R5 ;  /* 0x00000003ff000819 */ /* 0x000fca0000011605 */
[----:B------:R-:W-:-:S05]  /*2510*/  @P0 IMAD R0, R0, -0x19, R3 ;  /* 0xffffffe700000824 */ /* 0x000fca00078e0203 */
[----:B------:R-:W-:-:S05]  /*2520*/  @P0 LEA R0, R0, UR41, 0x3 ;  /* 0x0000002900000c11 */ /* 0x000fca000f8e18ff */
[----:B------:R-:W-:-:S05]  /*2530*/  @P0 VIADD R3, R0, 0xc8 ;  /* 0x000000c800030836 */ /* 0x000fca0000000000 */
[----:B------:R-:W-:-:S04]  /*2540*/  @P0 PRMT R3, R136, 0x654, R3 ;  /* 0x0000065488030816 */ /* 0x000fc80000000003 */
[----:B------:R1:W-:Y:S01]  /*2550*/  @P0 SYNCS.ARRIVE.TRANS64.RED.A1T0 RZ, [R3+URZ], RZ ;  /* 0x000000ff03ff09a7 */ /* 0x0003e2000810043f */
[----:B------:R-:W-:-:S13]  /*2560*/  ISETP.GT.U32.AND P0, PT, R16, 0x1, PT ;  /* 0x000000011000780c */ /* 0x000fda0003f04070 */
[----:B-1----:R-:W-:Y:S05]  /*2570*/  @P0 BRA `(.L_x_34) ;  /* 0x0000000000040947 */ /* 0x002fea0003800000 */
[----:B------:R-:W-:Y:S01]  /*2580*/  BPT.TRAP 0x1 ;  /* 0x000000040000795c */ /* 0x000fe20000300000 */
.L_x_34:
[----:B------:R-:W-:Y:S01]  /*2590*/  SHF.L.U32 R0, R149, 0x1f, RZ ;  /* 0x0000001f95007819 */ /* 0x000fe200000006ff */
[----:B------:R-:W-:Y:S01]  /*25a0*/  UIADD3 UR38, UR44, UR38, URZ ;  /* 0x000000262c267290 */ /* 0x000fe2000fffe03f */
[----:B------:R-:W1:Y:S01]  /*25b0*/  LDC R9, c[0x0][0x288] ;  /* 0x0000a200ff097b82 */ /* 0x000e620000000800 */
[----:B------:R-:W-:Y:S01]  /*25c0*/  UISETP.GE.U32.AND UP1, UPT, UR44, 0x19, UPT ;  /* 0x000000192c00788c */ /* 0x000fe2000bf26070 */
[----:B------:R-:W-:Y:S01]  /*25d0*/  IMAD.SHL.U32 R10, R142, 0x2, RZ ;  /* 0x000000028e0a7824 */ /* 0x000fe200078e00ff */
[----:B------:R-:W-:Y:S02]  /*25e0*/  UISETP.GT.U32.AND UP0, UPT, UR38, 0x18, UPT ;  /* 0x000000182600788c */ /* 0x000fe4000bf04070 */
[----:B------:R-:W-:Y:S02]  /*25f0*/  UIMAD.WIDE.U32 UR4, UR38, 0x51eb851f, URZ ;  /* 0x51eb851f260478a5 */ /* 0x000fe4000f8e003f */
[----:B------:R-:W-:Y:S01]  /*2600*/  UISETP.LT.U32.AND UP0, UPT, UR44, 0x19, UP0 ;  /* 0x000000192c00788c */ /* 0x000fe20008701070 */
[----:B------:R-:W2:Y:S01]  /*2610*/  SYNCS.PHASECHK.TRANS64.TRYWAIT P0, [R143+UR42+0x10], R0 ;  /* 0x000010008f0075a7 */ /* 0x000ea2000800016a */
[----:B------:R-:W-:Y:S01]  /*2620*/  USHF.R.U32.HI UR4, URZ, 0x3, UR5 ;  /* 0x000000033f047899 */ /* 0x000fe20008011605 */
[----:B------:R-:W-:Y:S01]  /*2630*/  SHF.R.S32.HI R11, RZ, 0x1f, R10 ;  /* 0x0000001fff0b7819 */ /* 0x000fe2000001140a */
[----:B------:R-:W-:-:S02]  /*2640*/  USEL UR6, URZ, 0x1, !UP0 ;  /* 0x000000013f067887 */ /* 0x000fc4000c000000 */
[----:B------:R-:W-:Y:S02]  /*2650*/  UIMAD UR38, UR4, -0x19, UR38 ;  /* 0xffffffe7042678a4 */ /* 0x000fe4000f8e0226 */
[----:B------:R-:W-:-:S04]  /*2660*/  ULOP3.LUT UR39, UR39, UR6, URZ, 0x3c, !UPT ;  /* 0x0000000627277292 */ /* 0x000fc8000f8e3c3f */
[----:B------:R-:W-:Y:S01]  /*2670*/  @UP1 ULOP3.LUT UR39, UR39, 0x1, UR4, 0x78, !UPT ;  /* 0x0000000127271892 */ /* 0x000fe2000f8e7804 */
[----:B-12---:R-:W-:Y:S11]  /*2680*/  @!P0 BRA `(.L_x_36) ;  /* 0x0000009800188947 */ /* 0x006ff60003800000 */
.L_x_307:
[----:B------:R-:W-:Y:S01]  /*2690*/  IMAD.SHL.U32 R8, R19, 0x40, RZ ;  /* 0x0000004013087824 */ /* 0x000fe200078e00ff */
[----:B------:R-:W-:Y:S01]  /*26a0*/  ULDC UR6, c[0x0][0x284] ;  /* 0x0000a10000067ab9 */ /* 0x000fe20000000800 */
[----:B------:R-:W-:Y:S01]  /*26b0*/  IMAD R14, R22, 0xe0, RZ ;  /* 0x000000e0160e7824 */ /* 0x000fe200078e02ff */
[----:B------:R-:W-:Y:S01]  /*26c0*/  SHF.R.S32.HI R153, RZ, 0x1f, R2 ;  /* 0x0000001fff997819 */ /* 0x000fe20000011402 */
[----:B------:R-:W-:Y:S01]  /*26d0*/  ULDC.64 UR4, c[0x0][0x5d0] ;  /* 0x0001740000047ab9 */ /* 0x000fe20000000a00 */
[----:B------:R-:W-:Y:S01]  /*26e0*/  ISETP.GE.AND P0, PT, R8, UR6, PT ;  /* 0x0000000608007c0c */ /* 0x000fe2000bf06270 */
[----:B------:R-:W-:Y:S01]  /*26f0*/  IMAD.WIDE.U32 R4, R2, UR4, R10 ;  /* 0x0000000402047c25 */ /* 0x000fe2000f8e000a */
[----:B------:R-:W-:Y:S02]  /*2700*/  SHF.R.S32.HI R15, RZ, 0x1f, R14 ;  /* 0x0000001fff0f7819 */ /* 0x000fe4000001140e */
[C---:B------:R-:W-:Y:S01]  /*2710*/  ISETP.GE.OR P0, PT, R14.reuse, R9, P0 ;  /* 0x000000090e00720c */ /* 0x040fe20000706670 */
[----:B------:R-:W-:Y:S01]  /*2720*/  IMAD R3, R153, UR4, RZ ;  /* 0x0000000499037c24 */ /* 0x000fe2000f8e02ff */
[----:B------:R-:W-:-:S03]  /*2730*/  IADD3 R6, P1, R14, R4, RZ ;  /* 0x000000040e067210 */ /* 0x000fc60007f3e0ff */
[----:B------:R-:W-:-:S05]  /*2740*/  IMAD R3, R2, UR5, R3 ;  /* 0x0000000502037c24 */ /* 0x000fca000f8e0203 */
[----:B------:R-:W-:-:S03]  /*2750*/  IADD3.X R7, R15, R5, R3, P1, !PT ;  /* 0x000000050f077210 */ /* 0x000fc60000ffe403 */
[----:B------:R-:W-:Y:S05]  /*2760*/  @P0 BRA `(.L_x_37) ;  /* 0x0000007000ec0947 */ /* 0x000fea0003800000 */
[----:B------:R-:W2:Y:S01]  /*2770*/  LDC.64 R4, c[0x0][0x5c8] ;  /* 0x00017200ff047b82 */ /* 0x000ea20000000a00 */
[----:B-----5:R-:W-:Y:S01]  /*2780*/  FSETP.NEU.AND P0, PT, R139, RZ, PT ;  /* 0x000000ff8b00720b */ /* 0x020fe20003f0d000 */
[----:B------:R-:W-:Y:S01]  /*2790*/  IMAD R3, R142, -0x2, R9 ;  /* 0xfffffffe8e037824 */ /* 0x000fe200078e0209 */
[----:B------:R-:W-:Y:S01]  /*27a0*/  BSSY B0, `(.L_x_37) ;  /* 0x0000737000007945 */ /* 0x000fe20003800000 */
[----:B------:R-:W-:-:S04]  /*27b0*/  IMAD.WIDE R150, R19, 0x40, R140 ;  /* 0x0000004013967825 */ /* 0x000fc800078e028c */
[----:B-1----:R-:W-:Y:S02]  /*27c0*/  IMAD.IADD R0, R3, 0x1, -R14 ;  /* 0x0000000103007824 */ /* 0x002fe400078e0a0e */
[----:B------:R-:W-:-:S03]  /*27d0*/  IMAD.IADD R3, R147, 0x1, -R8 ;  /* 0x0000000193037824 */ /* 0x000fc600078e0a08 */
[----:B------:R-:W-:-:S04]  /*27e0*/  ISETP.GT.AND P1, PT, R0, RZ, PT ;  /* 0x000000ff0000720c */ /* 0x000fc80003f24270 */
[----:B------:R-:W-:Y:S01]  /*27f0*/  ISETP.GT.AND P2, PT, R3, RZ, P1 ;  /* 0x000000ff0300720c */ /* 0x000fe20000f44270 */
[-C--:B--2---:R-:W-:Y:S02]  /*2800*/  IMAD R8, R151, R4.reuse, RZ ;  /* 0x0000000497087224 */ /* 0x084fe400078e02ff */
[----:B------:R-:W-:-:S04]  /*2810*/  IMAD.WIDE.U32 R6, R150, R4, R6 ;  /* 0x0000000496067225 */ /* 0x000fc800078e0006 */
[----:B------:R-:W-:-:S04]  /*2820*/  IMAD R9, R150, R5, R8 ;  /* 0x0000000596097224 */ /* 0x000fc800078e0208 */
[----:B------:R-:W-:Y:S01]  /*2830*/  IMAD.IADD R9, R7, 0x1, R9 ;  /* 0x0000000107097824 */ /* 0x000fe200078e0209 */
[----:B------:R-:W-:Y:S06]  /*2840*/  @!P0 BRA `(.L_x_38) ;  /* 0x0000004800f88947 */ /* 0x000fec0003800000 */
[----:B------:R-:W1:Y:S01]  /*2850*/  LDC.64 R20, c[0x0][0x5b8] ;  /* 0x00016e00ff147b82 */ /* 0x000e620000000a00 */
[----:B------:R-:W-:-:S07]  /*2860*/  ULDC.64 UR4, c[0x0][0x5c0] ;  /* 0x0001700000047ab9 */ /* 0x000fce0000000a00 */
[----:B------:R-:W2:Y:S08]  /*2870*/  LDC.64 R160, c[0x0][0x5b0] ;  /* 0x00016c00ffa07b82 */ /* 0x000eb00000000a00 */
[----:B0-----:R-:W0:Y:S01]  /*2880*/  LDC.64 R12, c[0x0][0x5a8] ;  /* 0x00016a00ff0c7b82 */ /* 0x001e220000000a00 */
[-C--:B-1----:R-:W-:Y:S02]  /*2890*/  IMAD R7, R153, R20.reuse, RZ ;  /* 0x0000001499077224 */ /* 0x082fe400078e02ff */
[----:B------:R-:W-:-:S04]  /*28a0*/  IMAD.WIDE.U32 R152, R2, R20, R10 ;  /* 0x0000001402987225 */ /* 0x000fc800078e000a */
[----:B------:R-:W-:Y:S01]  /*28b0*/  IMAD R159, R2, R21, R7 ;  /* 0x00000015029f7224 */ /* 0x000fe200078e0207 */
[----:B------:R-:W-:Y:S01]  /*28c0*/  IADD3 R154, P0, R14, R152, RZ ;  /* 0x000000980e9a7210 */ /* 0x000fe20007f1e0ff */
[----:B--2---:R-:W-:-:S03]  /*28d0*/  IMAD R7, R151, R160, RZ ;  /* 0x000000a097077224 */ /* 0x004fc600078e02ff */
[----:B------:R-:W-:Y:S01]  /*28e0*/  IADD3.X R155, R15, R153, R159, P0, !PT ;  /* 0x000000990f9b7210 */ /* 0x000fe200007fe49f */
[C---:B------:R-:W-:Y:S02]  /*28f0*/  IMAD R21, R150.reuse, R161, R7 ;  /* 0x000000a196157224 */ /* 0x040fe400078e0207 */
[----:B------:R-:W-:-:S04]  /*2900*/  IMAD.WIDE.U32 R152, R150, R160, R154 ;  /* 0x000000a096987225 */ /* 0x000fc800078e009a */
[----:B------:R-:W-:Y:S01]  /*2910*/  IMAD.IADD R7, R153, 0x1, R21 ;  /* 0x0000000199077824 */ /* 0x000fe200078e0215 */
[----:B0-----:R-:W-:-:S04]  /*2920*/  LEA R156, P0, R152, R12, 0x1 ;  /* 0x0000000c989c7211 */ /* 0x001fc800078008ff */
[----:B------:R-:W-:-:S05]  /*2930*/  LEA.HI.X R157, R152, R13, R7, 0x1, P0 ;  /* 0x0000000d989d7211 */ /* 0x000fca00000f0c07 */
[----:B------:R-:W2:Y:S01]  /*2940*/  @P2 LDG.E.LTC128B.U16 R19, desc[UR36][R156.64] ;  /* 0x000000249c132981 */ /* 0x000ea2000c1e1520 */
[----:B------:R-:W-:Y:S01]  /*2950*/  IMAD.WIDE.U32 R152, R150, R160, R14 ;  /* 0x000000a096987225 */ /* 0x000fe200078e000e */
[----:B------:R-:W-:Y:S02]  /*2960*/  BSSY B1, `(.L_x_39) ;  /* 0x0000014000017945 */ /* 0x000fe40003800000 */
[----:B------:R-:W-:-:S04]  /*2970*/  IADD3 R152, P0, R10, R152, RZ ;  /* 0x000000980a987210 */ /* 0x000fc80007f1e0ff */
[----:B------:R-:W-:-:S03]  /*2980*/  IADD3.X R153, R11, R21, R153, P0, !PT ;  /* 0x000000150b997210 */ /* 0x000fc600007fe499 */
[----:B------:R-:W-:-:S04]  /*2990*/  IMAD.WIDE.U32 R152, R2, R20, R152 ;  /* 0x0000001402987225 */ /* 0x000fc800078e0098 */
[----:B--2---:R-:W-:-:S05]  /*29a0*/  HADD2.F32 R8, -RZ, R19.H0_H0 ;  /* 0x20000013ff087230 */ /* 0x004fca0000004100 */
[----:B------:R-:W-:Y:S01]  /*29b0*/  FMUL R7, R8, R139 ;  /* 0x0000008b08077220 */ /* 0x000fe20000400000 */
[----:B------:R-:W-:-:S03]  /*29c0*/  LEA R8, P0, R6, UR4, 0x1 ;  /* 0x0000000406087c11 */ /* 0x000fc6000f8008ff */
[----:B------:R-:W-:Y:S01]  /*29d0*/  FFMA R7, R120, R138, R7 ;  /* 0x0000008a78077223 */ /* 0x000fe20000000007 */
[----:B------:R-:W-:Y:S02]  /*29e0*/  LEA.HI.X R9, R6, UR5, R9, 0x1, P0 ;  /* 0x0000000506097c11 */ /* 0x000fe400080f0c09 */
[----:B------:R-:W-:Y:S02]  /*29f0*/  ISETP.GT.AND P0, PT, R0, 0x1, PT ;  /* 0x000000010000780c */ /* 0x000fe40003f04270 */
[----:B------:R-:W-:Y:S01]  /*2a00*/  F2FP.F16.F32.PACK_AB R22, RZ, R7 ;  /* 0x00000007ff16723e */ /* 0x000fe200000000ff */
[----:B------:R-:W-:Y:S01]  /*2a10*/  IMAD.IADD R7, R159, 0x1, R153 ;  /* 0x000000019f077824 */ /* 0x000fe200078e0299 */
[----:B------:R-:W-:Y:S02]  /*2a20*/  ISETP.GT.AND P3, PT, R3, RZ, P0 ;  /* 0x000000ff0300720c */ /* 0x000fe40000764270 */
[----:B------:R-:W-:Y:S01]  /*2a30*/  LEA R6, P4, R152, R12, 0x1 ;  /* 0x0000000c98067211 */ /* 0x000fe200078808ff */
[----:B------:R0:W-:Y:S01]  /*2a40*/  @P2 STG.E.U16 desc[UR36][R8.64], R22 ;  /* 0x0000001608002986 */ /* 0x0001e2000c101524 */
[----:B------:R-:W-:-:S02]  /*2a50*/  SHF.L.U64.HI R153, R160, 0x3, R161 ;  /* 0x00000003a0997819 */ /* 0x000fc400000102a1 */
[----:B------:R-:W-:Y:S01]  /*2a60*/  LEA.HI.X R7, R152, R13, R7, 0x1, P4 ;  /* 0x0000000d98077211 */ /* 0x000fe200020f0c07 */
[----:B------:R-:W-:-:S06]  /*2a70*/  IMAD.SHL.U32 R152, R160, 0x8, RZ ;  /* 0x00000008a0987824 */ /* 0x000fcc00078e00ff */
[----:B------:R-:W-:Y:S05]  /*2a80*/  @!P3 BRA `(.L_x_40) ;  /* 0x000000000004b947 */ /* 0x000fea0003800000 */
[----:B------:R1:W5:Y:S02]  /*2a90*/  LDG.E.LTC128B.U16 R19, desc[UR36][R6.64+0x2] ;  /* 0x0000022406137981 */ /* 0x000364000c1e1520 */
.L_x_40:
[----:B------:R-:W-:Y:S05]  /*2aa0*/  BSYNC B1 ;  /* 0x0000000000017941 */ /* 0x000fea0003800000 */
.L_x_39:
[----:B0----5:R-:W-:Y:S01]  /*2ab0*/  HADD2.F32 R22, -RZ, R19.H0_H0 ;  /* 0x20000013ff167230 */ /* 0x021fe20000004100 */
[----:B------:R-:W-:Y:S01]  /*2ac0*/  ISETP.GT.AND P1, PT, R3, 0x8, P1 ;  /* 0x000000080300780c */ /* 0x000fe20000f24270 */
[----:B------:R-:W-:-:S04]  /*2ad0*/  IMAD.WIDE.U32 R152, R150, R160, R152 ;  /* 0x000000a096987225 */ /* 0x000fc800078e0098 */
[----:B------:R-:W-:Y:S01]  /*2ae0*/  FMUL R22, R22, R139 ;  /* 0x0000008b16167220 */ /* 0x000fe20000400000 */
[----:B------:R-:W-:Y:S01]  /*2af0*/  IMAD.IADD R151, R21, 0x1, R153 ;  /* 0x0000000115977824 */ /* 0x000fe200078e0299 */
[----:B------:R-:W-:Y:S02]  /*2b00*/  IADD3 R21, P2, R154, R152, RZ ;  /* 0x000000989a157210 */ /* 0x000fe40007f5e0ff */
[----:B------:R-:W-:-:S03]  /*2b10*/  FFMA R22, R121, R138, R22 ;  /* 0x0000008a79167223 */ /* 0x000fc60000000016 */
[----:B------:R-:W-:Y:S01]  /*2b20*/  IMAD.X R154, R151, 0x1, R155, P2 ;  /* 0x00000001979a7824 */ /* 0x000fe200010e069b */
[C---:B------:R-:W-:Y:S02]  /*2b30*/  LEA R120, P2, R21.reuse, R12, 0x1 ;  /* 0x0000000c15787211 */ /* 0x040fe400078408ff */
[----:B------:R-:W-:Y:S02]  /*2b40*/  F2FP.F16.F32.PACK_AB R22, RZ, R22 ;  /* 0x00000016ff16723e */ /* 0x000fe400000000ff */
[----:B------:R-:W-:-:S03]  /*2b50*/  LEA.HI.X R121, R21, R13, R154, 0x1, P2 ;  /* 0x0000000d15797211 */ /* 0x000fc600010f0c9a */
[----:B------:R0:W-:Y:S04]  /*2b60*/  @P3 STG.E.U16 desc[UR36][R8.64+0x2], R22 ;  /* 0x0000021608003986 */ /* 0x0001e8000c101524 */
[----:B------:R-:W2:Y:S01]  /*2b70*/  @P1 LDG.E.LTC128B.U16 R19, desc[UR36][R120.64] ;  /* 0x0000002478131981 */ /* 0x000ea2000c1e1520 */
[----:B------:R-:W-:Y:S01]  /*2b80*/  IADD3 R10, P2, P3, R10, R152, R14 ;  /* 0x000000980a0a7210 */ /* 0x000fe20007b5e00e */
[----:B------:R-:W-:Y:S01]  /*2b90*/  BSSY B1, `(.L_x_41) ;  /* 0x0000011000017945 */ /* 0x000fe20003800000 */
[----:B------:R-:W-:Y:S02]  /*2ba0*/  SHF.L.U64.HI R5, R4, 0x4, R5 ;  /* 0x0000000404057819 */ /* 0x000fe40000010205 */
[----:B------:R-:W-:Y:S02]  /*2bb0*/  IADD3.X R11, R11, R151, R15, P2, P3 ;  /* 0x000000970b0b7210 */ /* 0x000fe400017e640f */
[----:B------:R-:W-:Y:S01]  /*2bc0*/  ISETP.GT.AND P0, PT, R3, 0x8, P0 ;  /* 0x000000080300780c */ /* 0x000fe20000704270 */
[----:B------:R-:W-:Y:S01]  /*2bd0*/  IMAD.WIDE.U32 R20, R2, R20, R10 ;  /* 0x0000001402147225 */ /* 0x000fe200078e000a */
[----:B------:R-:W-:-:S03]  /*2be0*/  LEA R10, P2, R4, R8, 0x4 ;  /* 0x00000008040a7211 */ /* 0x000fc600078420ff */
[----:B------:R-:W-:Y:S01]  /*2bf0*/  IMAD.IADD R2, R159, 0x1, R21 ;  /* 0x000000019f027824 */ /* 0x000fe200078e0215 */
[----:B------:R-:W-:Y:S01]  /*2c00*/  LEA R4, P3, R20, R12, 0x1 ;  /* 0x0000000c14047211 */ /* 0x000fe200078608ff */
[----:B------:R-:W-:-:S03]  /*2c10*/  IMAD.X R11, R5, 0x1, R9, P2 ;  /* 0x00000001050b7824 */ /* 0x000fc600010e0609 */
[----:B------:R-:W-:Y:S01]  /*2c20*/  LEA.HI.X R5, R20, R13, R2, 0x1, P3 ;  /* 0x0000000d14057211 */ /* 0x000fe200018f0c02 */
[----:B--2---:R-:W-:-:S05]  /*2c30*/  HADD2.F32 R14, -RZ, R19.H0_H0 ;  /* 0x20000013ff0e7230 */ /* 0x004fca0000004100 */
[----:B------:R-:W-:-:S04]  /*2c40*/  FMUL R15, R14, R139 ;  /* 0x0000008b0e0f7220 */ /* 0x000fc80000400000 */
[----:B------:R-:W-:-:S05]  /*2c50*/  FFMA R15, R122, R138, R15 ;  /* 0x0000008a7a0f7223 */ /* 0x000fca000000000f */
[----:B------:R-:W-:-:S05]  /*2c60*/  F2FP.F16.F32.PACK_AB R15, RZ, R15 ;  /* 0x0000000fff0f723e */ /* 0x000fca00000000ff */
[----:B------:R0:W-:Y:S01]  /*2c70*/  @P1 STG.E.U16 desc[UR36][R10.64], R15 ;  /* 0x0000000f0a001986 */ /* 0x0001e2000c101524 */
[----:B------:R-:W-:Y:S05]  /*2c80*/  @!P0 BRA `(.L_x_42) ;  /* 0x0000000000048947 */ /* 0x000fea0003800000 */
[----:B------:R2:W5:Y:S02]  /*2c90*/  LDG.E.LTC128B.U16 R19, desc[UR36][R4.64+0x2] ;  /* 0x0000022404137981 */ /* 0x000564000c1e1520 */
.L_x_42:
[----:B------:R-:W-:Y:S05]  /*2ca0*/  BSYNC B1 ;  /* 0x0000000000017941 */ /* 0x000fea0003800000 */
.L_x_41:
[----:B-----5:R-:W-:Y:S01]  /*2cb0*/  HADD2.F32 R2, -RZ, R19.H0_H0 ;  /* 0x20000013ff027230 */ /* 0x020fe20000004100 */
[----:B------:R-:W-:Y:S01]  /*2cc0*/  ISETP.GT.AND P1, PT, R0, 0x8, PT ;  /* 0x000000080000780c */ /* 0x000fe20003f24270 */
[----:B------:R-:W-:Y:S03]  /*2cd0*/  BSSY B1, `(.L_x_43) ;  /* 0x0000008000017945 */ /* 0x000fe60003800000 */
[----:B------:R-:W-:Y:S01]  /*2ce0*/  FMUL R2, R2, R139 ;  /* 0x0000008b02027220 */ /* 0x000fe20000400000 */
[----:B------:R-:W-:-:S03]  /*2cf0*/  ISETP.GT.AND P2, PT, R3, RZ, P1 ;  /* 0x000000ff0300720c */ /* 0x000fc60000f44270 */
[----:B------:R-:W-:-:S05]  /*2d00*/  FFMA R2, R123, R138, R2 ;  /* 0x0000008a7b027223 */ /* 0x000fca0000000002 */
[----:B------:R-:W-:-:S05]  /*2d10*/  F2FP.F16.F32.PACK_AB R2, RZ, R2 ;  /* 0x00000002ff02723e */ /* 0x000fca00000000ff */
[----:B------:R3:W-:Y:S01]  /*2d20*/  @P0 STG.E.U16 desc[UR36][R10.64+0x2], R2 ;  /* 0x000002020a000986 */ /* 0x0007e2000c101524 */
[----:B------:R-:W-:Y:S05]  /*2d30*/  @!P2 BRA `(.L_x_44) ;  /* 0x000000000004a947 */ /* 0x000fea0003800000 */
[----:B------:R4:W5:Y:S02]  /*2d40*/  LDG.E.LTC128B.U16 R19, desc[UR36][R6.64+0x10] ;  /* 0x0000102406137981 */ /* 0x000964000c1e1520 */
.L_x_44:
[----:B------:R-:W-:Y:S05]  /*2d50*/  BSYNC B1 ;  /* 0x0000000000017941 */ /* 0x000fea0003800000 */
.L_x_43:
[----:B---3-5:R-:W-:Y:S01]  /*2d60*/  HADD2.F32 R2, -RZ, R19.H0_H0 ;  /* 0x20000013ff027230 */ /* 0x028fe20000004100 */
        /* <DEDUP_REMOVED lines=9> */
.L_x_46:
[----:B------:R-:W-:Y:S05]  /*2e00*/  BSYNC B1 ;  /* 0x0000000000017941 */ /* 0x000fea0003800000 */
.L_x_45:
[----:B-----5:R-:W-:Y:S01]  /*2e10*/  HADD2.F32 R2, -RZ, R19.H0_H0 ;  /* 0x20000013ff027230 */ /* 0x020fe20000004100 */
[----:B------:R-:W-:Y:S01]  /*2e20*/  ISETP.GT.AND P1, PT, R3, 0x8, P1 ;  /* 0x000000080300780c */ /* 0x000fe20000f24270 */
[----:B------:R-:W-:Y:S03]  /*2e30*/  BSSY B1, `(.L_x_47) ;  /* 0x0000007000017945 */ /* 0x000fe60003800000 */
[----:B------:R-:W-:-:S04]  /*2e40*/  FMUL R2, R2, R139 ;  /* 0x0000008b02027220 */ /* 0x000fc80000400000 */
[----:B------:R-:W-:-:S05]  /*2e50*/  FFMA R2, R125, R138, R2 ;  /* 0x0000008a7d027223 */ /* 0x000fca0000000002 */
[----:B------:R-:W-:-:S05]  /*2e60*/  F2FP.F16.F32.PACK_AB R2, RZ, R2 ;  /* 0x00000002ff02723e */ /* 0x000fca00000000ff */
[----:B------:R0:W-:Y:S01]  /*2e70*/  @P3 STG.E.U16 desc[UR36][R8.64+0x12], R2 ;  /* 0x0000120208003986 */ /* 0x0001e2000c101524 */
[----:B------:R-:W-:Y:S05]  /*2e80*/  @!P1 BRA `(.L_x_48) ;  /* 0x0000000000049947 */ /* 0x000fea0003800000 */
[----:B------:R0:W5:Y:S02]  /*2e90*/  LDG.E.LTC128B.U16 R19, desc[UR36][R4.64+0x10] ;  /* 0x0000102404137981 */ /* 0x000164000c1e1520 */
.L_x_48:
[----:B------:R-:W-:Y:S05]  /*2ea0*/  BSYNC B1 ;  /* 0x0000000000017941 */ /* 0x000fea0003800000 */
.L_x_47:
[----:B0----5:R-:W-:Y:S01]  /*2eb0*/  HADD2.F32 R2, -RZ, R19.H0_H0 ;  /* 0x20000013ff027230 */ /* 0x021fe20000004100 */
[----:B------:R-:W-:Y:S01]  /*2ec0*/  ISETP.GT.AND P0, PT, R3, 0x8, P0 ;  /* 0x000000080300780c */ /* 0x000fe20000704270 */
[----:B------:R-:W-:Y:S03]  /*2ed0*/  BSSY B1, `(.L_x_49) ;  /* 0x0000007000017945 */ /* 0x000fe60003800000 */
[----:B---3--:R-:W-:-:S04]  /*2ee0*/  FMUL R13, R2, R139 ;  /* 0x0000008b020d7220 */ /* 0x008fc80000400000 */
[----:B------:R-:W-:-:S05]  /*2ef0*/  FFMA R13, R126, R138, R13 ;  /* 0x0000008a7e0d7223 */ /* 0x000fca000000000d */
[----:B------:R-:W-:-:S05]  /*2f00*/  F2FP.F16.F32.PACK_AB R13, RZ, R13 ;  /* 0x0000000dff0d723e */ /* 0x000fca00000000ff */
[----:B------:R0:W-:Y:S01]  /*2f10*/  @P1 STG.E.U16 desc[UR36][R10.64+0x10], R13 ;  /* 0x0000100d0a001986 */ /* 0x0001e2000c101524 */
[----:B------:R-:W-:Y:S05]  /*2f20*/  @!P0 BRA `(.L_x_50) ;  /* 0x0000000000048947 */ /* 0x000fea0003800000 */
[----:B------:R3:W5:Y:S02]  /*2f30*/  LDG.E.LTC128B.U16 R19, desc[UR36][R4.64+0x12] ;  /* 0x0000122404137981 */ /* 0x000764000c1e1520 */
.L_x_50:
[----:B------:R-:W-:Y:S05]  /*2f40*/  BSYNC B1 ;  /* 0x0000000000017941 */ /* 0x000fea0003800000 */
.L_x_49:
        /* <DEDUP_REMOVED lines=10> */
.L_x_52:
[----:B------:R-:W-:Y:S05]  /*2ff0*/  BSYNC B1 ;  /* 0x0000000000017941 */ /* 0x000fea0003800000 */
.L_x_51:
[----:B0----5:R-:W-:Y:S01]  /*3000*/  HADD2.F32 R2, -RZ, R19.H0_H0 ;  /* 0x20000013ff027230 */ /* 0x021fe20000004100 */
        /* <DEDUP_REMOVED lines=9> */
.L_x_54:
[----:B------:R-:W-:Y:S05]  /*30a0*/  BSYNC B1 ;  /* 0x0000000000017941 */ /* 0x000fea0003800000 */
.L_x_53:
        /* <DEDUP_REMOVED lines=9> */
.L_x_56:
[----:B------:R-:W-:Y:S05]  /*3140*/  BSYNC B1 ;  /* 0x0000000000017941 */ /* 0x000fea0003800000 */
.L_x_55:
[----:B0----5:R-:W-:Y:S01]  /*3150*/  HADD2.F32 R2, -RZ, R19.H0_H0 ;  /* 0x20000013ff027230 */ /* 0x021fe20000004100 */
        /* <DEDUP_REMOVED lines=8> */
.L_x_58:
[----:B------:R-:W-:Y:S05]  /*31e0*/  BSYNC B1 ;  /* 0x0000000000017941 */ /* 0x000fea0003800000 */
.L_x_57:
        /* <DEDUP_REMOVED lines=10> */
.L_x_60:
[----:B------:R-:W-:Y:S05]  /*3290*/  BSYNC B1 ;  /* 0x0000000000017941 */ /* 0x000fea0003800000 */
.L_x_59:
        /* <DEDUP_REMOVED lines=10> */
.L_x_62:
[----:B------:R-:W-:Y:S05]  /*3340*/  BSYNC B1 ;  /* 0x0000000000017941 */ /* 0x000fea0003800000 */
.L_x_61:
        /* <DEDUP_REMOVED lines=9> */
.L_x_64:
[----:B------:R-:W-:Y:S05]  /*33e0*/  BSYNC B1 ;  /* 0x0000000000017941 */ /* 0x000fea0003800000 */
.L_x_63:
        /* <DEDUP_REMOVED lines=9> */
.L_x_66:
[----:B------:R-:W-:Y:S05]  /*3480*/  BSYNC B1 ;  /* 0x0000000000017941 */ /* 0x000fea0003800000 */
.L_x_65:
        /* <DEDUP_REMOVED lines=10> */
.L_x_68:
[----:B------:R-:W-:Y:S05]  /*3530*/  BSYNC B1 ;  /* 0x0000000000017941 */ /* 0x000fea0003800000 */
.L_x_67:
        /* <DEDUP_REMOVED lines=10> */
.L_x_70:
[----:B------:R-:W-:Y:S05]  /*35e0*/  BSYNC B1 ;  /* 0x0000000000017941 */ /* 0x000fea0003800000 */
.L_x_69:
        /* <DEDUP_REMOVED lines=9> */
.L_x_72:
[----:B------:R-:W-:Y:S05]  /*3680*/  BSYNC B1 ;  /* 0x0000000000017941 */ /* 0x000fea0003800000 */
.L_x_71:
        /* <DEDUP_REMOVED lines=9> */
.L_x_74:
[----:B------:R-:W-:Y:S05]  /*3720*/  BSYNC B1 ;  /* 0x0000000000017941 */ /* 0x000fea0003800000 */
.L_x_73:
        /* <DEDUP_REMOVED lines=10> */
.L_x_76:
[----:B------:R-:W-:Y:S05]  /*37d0*/  BSYNC B1 ;  /* 0x0000000000017941 */ /* 0x000fea0003800000 */
.L_x_75:
        /* <DEDUP_REMOVED lines=10> */
.L_x_78:
[----:B------:R-:W-:Y:S05]  /*3880*/  BSYNC B1 ;  /* 0x0000000000017941 */ /* 0x000fea0003800000 */
.L_x_77:
        /* <DEDUP_REMOVED lines=9> */
.L_x_80:
[----:B------:R-:W-:Y:S05]  /*3920*/  BSYNC B1 ;  /* 0x0000000000017941 */ /* 0x000fea0003800000 */
.L_x_79:
        /* <DEDUP_REMOVED lines=9> */
.L_x_82:
[----:B------:R-:W-:Y:S05]  /*39c0*/  BSYNC B1 ;  /* 0x0000000000017941 */ /* 0x000fea0003800000 */
.L_x_81:
        /* <DEDUP_REMOVED lines=10> */
.L_x_84:
[----:B------:R-:W-:Y:S05]  /*3a70*/  BSYNC B1 ;  /* 0x0000000000017941 */ /* 0x000fea0003800000 */
.L_x_83:
        /* <DEDUP_REMOVED lines=10> */
.L_x_86:
[----:B------:R-:W-:Y:S05]  /*3b20*/  BSYNC B1 ;  /* 0x0000000000017941 */ /* 0x000fea0003800000 */
.L_x_85:
        /* <DEDUP_REMOVED lines=9> */
.L_x_88:
[----:B------:R-:W-:Y:S05]  /*3bc0*/  BSYNC B1 ;  /* 0x0000000000017941 */ /* 0x000fea0003800000 */
.L_x_87:
        /* <DEDUP_REMOVED lines=9> */
.L_x_90:
[----:B------:R-:W-:Y:S05]  /*3c60*/  BSYNC B1 ;  /* 0x0000000000017941 */ /* 0x000fea0003800000 */
.L_x_89:
        /* <DEDUP_REMOVED lines=10> */
.L_x_92:
[----:B------:R-:W-:Y:S05]  /*3d10*/  BSYNC B1 ;  /* 0x0000000000017941 */ /* 0x000fea0003800000 */
.L_x_91:
        /* <DEDUP_REMOVED lines=10> */
.L_x_94:
[----:B------:R-:W-:Y:S05]  /*3dc0*/  BSYNC B1 ;  /* 0x0000000000017941 */ /* 0x000fea0003800000 */
.L_x_93:
        /* <DEDUP_REMOVED lines=9> */
.L_x_96:
[----:B------:R-:W-:Y:S05]  /*3e60*/  BSYNC B1 ;  /* 0x0000000000017941 */ /* 0x000fea0003800000 */
.L_x_95:
        /* <DEDUP_REMOVED lines=9> */
.L_x_98:
[----:B------:R-:W-:Y:S05]  /*3f00*/  BSYNC B1 ;  /* 0x0000000000017941 */ /* 0x000fea0003800000 */
.L_x_97:
        /* <DEDUP_REMOVED lines=10> */
.L_x_100:
[----:B------:R-:W-:Y:S05]  /*3fb0*/  BSYNC B1 ;  /* 0x0000000000017941 */ /* 0x000fea0003800000 */
.L_x_99:
        /* <DEDUP_REMOVED lines=10> */
.L_x_102:
[----:B------:R-:W-:Y:S05]  /*4060*/  BSYNC B1 ;  /* 0x0000000000017941 */ /* 0x000fea0003800000 */
.L_x_101:
        /* <DEDUP_REMOVED lines=9> */
.L_x_104:
[----:B------:R-:W-:Y:S05]  /*4100*/  BSYNC B1 ;  /* 0x0000000000017941 */ /* 0x000fea0003800000 */
.L_x_103:
        /* <DEDUP_REMOVED lines=9> */
.L_x_106:
[----:B------:R-:W-:Y:S05]  /*41a0*/  BSYNC B1 ;  /* 0x0000000000017941 */ /* 0x000fea0003800000 */
.L_x_105:
        /* <DEDUP_REMOVED lines=10> */
.L_x_108:
[----:B------:R-:W-:Y:S05]  /*4250*/  BSYNC B1 ;  /* 0x0000000000017941 */ /* 0x000fea0003800000 */
.L_x_107:
        /* <DEDUP_REMOVED lines=10> */
.L_x_110:
[----:B------:R-:W-:Y:S05]  /*4300*/  BSYNC B1 ;  /* 0x0000000000017941 */ /* 0x000fea0003800000 */
.L_x_109:
        /* <DEDUP_REMOVED lines=9> */
.L_x_112:
[----:B------:R-:W-:Y:S05]  /*43a0*/  BSYNC B1 ;  /* 0x0000000000017941 */ /* 0x000fea0003800000 */
.L_x_111:
        /* <DEDUP_REMOVED lines=9> */
.L_x_114:
[----:B------:R-:W-:Y:S05]  /*4440*/  BSYNC B1 ;  /* 0x0000000000017941 */ /* 0x000fea0003800000 */
.L_x_113:
        /* <DEDUP_REMOVED lines=10> */
.L_x_116:
[----:B------:R-:W-:Y:S05]  /*44f0*/  BSYNC B1 ;  /* 0x0000000000017941 */ /* 0x000fea0003800000 */
.L_x_115:
        /* <DEDUP_REMOVED lines=10> */
.L_x_118:
[----:B------:R-:W-:Y:S05]  /*45a0*/  BSYNC B1 ;  /* 0x0000000000017941 */ /* 0x000fea0003800000 */
.L_x_117:
        /* <DEDUP_REMOVED lines=9> */
.L_x_120:
[----:B------:R-:W-:Y:S05]  /*4640*/  BSYNC B1 ;  /* 0x0000000000017941 */ /* 0x000fea0003800000 */
.L_x_119:
        /* <DEDUP_REMOVED lines=9> */
.L_x_122:
[----:B------:R-:W-:Y:S05]  /*46e0*/  BSYNC B1 ;  /* 0x0000000000017941 */ /* 0x000fea0003800000 */
.L_x_121:
        /* <DEDUP_REMOVED lines=10> */
.L_x_124:
[----:B------:R-:W-:Y:S05]  /*4790*/  BSYNC B1 ;  /* 0x0000000000017941 */ /* 0x000fea0003800000 */
.L_x_123:
        /* <DEDUP_REMOVED lines=10> */
.L_x_126:
[----:B------:R-:W-:Y:S05]  /*4840*/  BSYNC B1 ;  /* 0x0000000000017941 */ /* 0x000fea0003800000 */
.L_x_125:
        /* <DEDUP_REMOVED lines=9> */
.L_x_128:
[----:B------:R-:W-:Y:S05]  /*48e0*/  BSYNC B1 ;  /* 0x0000000000017941 */ /* 0x000fea0003800000 */
.L_x_127:
        /* <DEDUP_REMOVED lines=9> */
.L_x_130:
[----:B------:R-:W-:Y:S05]  /*4980*/  BSYNC B1 ;  /* 0x0000000000017941 */ /* 0x000fea0003800000 */
.L_x_129:
        /* <DEDUP_REMOVED lines=10> */
.L_x_132:
[----:B------:R-:W-:Y:S05]  /*4a30*/  BSYNC B1 ;  /* 0x0000000000017941 */ /* 0x000fea0003800000 */
.L_x_131:
        /* <DEDUP_REMOVED lines=10> */
.L_x_134:
[----:B------:R-:W-:Y:S05]  /*4ae0*/  BSYNC B1 ;  /* 0x0000000000017941 */ /* 0x000fea0003800000 */
.L_x_133:
        /* <DEDUP_REMOVED lines=9> */
.L_x_136:
[----:B------:R-:W-:Y:S05]  /*4b80*/  BSYNC B1 ;  /* 0x0000000000017941 */ /* 0x000fea0003800000 */
.L_x_135:
        /* <DEDUP_REMOVED lines=9> */
.L_x_138:
[----:B------:R-:W-:Y:S05]  /*4c20*/  BSYNC B1 ;  /* 0x0000000000017941 */ /* 0x000fea0003800000 */
.L_x_137:
        /* <DEDUP_REMOVED lines=10> */
.L_x_140:
[----:B------:R-:W-:Y:S05]  /*4cd0*/  BSYNC B1 ;  /* 0x0000000000017941 */ /* 0x000fea0003800000 */
.L_x_139:
        /* <DEDUP_REMOVED lines=10> */
.L_x_142:
[----:B------:R-:W-:Y:S05]  /*4d80*/  BSYNC B1 ;  /* 0x0000000000017941 */ /* 0x000fea0003800000 */
.L_x_141:
        /* <DEDUP_REMOVED lines=9> */
.L_x_144:
[----:B------:R-:W-:Y:S05]  /*4e20*/  BSYNC B1 ;  /* 0x0000000000017941 */ /* 0x000fea0003800000 */
.L_x_143:
        /* <DEDUP_REMOVED lines=9> */
.L_x_146:
[----:B------:R-:W-:Y:S05]  /*4ec0*/  BSYNC B1 ;  /* 0x0000000000017941 */ /* 0x000fea0003800000 */
.L_x_145:
        /* <DEDUP_REMOVED lines=10> */
.L_x_148:
[----:B------:R-:W-:Y:S05]  /*4f70*/  BSYNC B1 ;  /* 0x0000000000017941 */ /* 0x000fea0003800000 */
.L_x_147:
        /* <DEDUP_REMOVED lines=10> */
.L_x_150:
[----:B------:R-:W-:Y:S05]  /*5020*/  BSYNC B1 ;  /* 0x0000000000017941 */ /* 0x000fea0003800000 */
.L_x_149:
        /* <DEDUP_REMOVED lines=9> */
.L_x_152:
[----:B------:R-:W-:Y:S05]  /*50c0*/  BSYNC B1 ;  /* 0x0000000000017941 */ /* 0x000fea0003800000 */
.L_x_151:
        /* <DEDUP_REMOVED lines=9> */
.L_x_154:
[----:B------:R-:W-:Y:S05]  /*5160*/  BSYNC B1 ;  /* 0x0000000000017941 */ /* 0x000fea0003800000 */
.L_x_153:
        /* <DEDUP_REMOVED lines=10> */
.L_x_156:
[----:B------:R-:W-:Y:S05]  /*5210*/  BSYNC B1 ;  /* 0x0000000000017941 */ /* 0x000fea0003800000 */
.L_x_155:
        /* <DEDUP_REMOVED lines=10> */
.L_x_158:
[----:B------:R-:W-:Y:S05]  /*52c0*/  BSYNC B1 ;  /* 0x0000000000017941 */ /* 0x000fea0003800000 */
.L_x_157:
        /* <DEDUP_REMOVED lines=9> */
.L_x_160:
[----:B------:R-:W-:Y:S05]  /*5360*/  BSYNC B1 ;  /* 0x0000000000017941 */ /* 0x000fea0003800000 */
.L_x_159:
        /* <DEDUP_REMOVED lines=9> */
.L_x_162:
[----:B------:R-:W-:Y:S05]  /*5400*/  BSYNC B1 ;  /* 0x0000000000017941 */ /* 0x000fea0003800000 */
.L_x_161:
        /* <DEDUP_REMOVED lines=10> */
.L_x_164:
[----:B------:R-:W-:Y:S05]  /*54b0*/  BSYNC B1 ;  /* 0x0000000000017941 */ /* 0x000fea0003800000 */
.L_x_163:
        /* <DEDUP_REMOVED lines=10> */
.L_x_166:
[----:B------:R-:W-:Y:S05]  /*5560*/  BSYNC B1 ;  /* 0x0000000000017941 */ /* 0x000fea0003800000 */
.L_x_165:
        /* <DEDUP_REMOVED lines=9> */
.L_x_168:
[----:B------:R-:W-:Y:S05]  /*5600*/  BSYNC B1 ;  /* 0x0000000000017941 */ /* 0x000fea0003800000 */
.L_x_167:
        /* <DEDUP_REMOVED lines=9> */
.L_x_170:
[----:B------:R-:W-:Y:S05]  /*56a0*/  BSYNC B1 ;  /* 0x0000000000017941 */ /* 0x000fea0003800000 */
.L_x_169:
        /* <DEDUP_REMOVED lines=10> */
.L_x_172:
[----:B------:R-:W-:Y:S05]  /*5750*/  BSYNC B1 ;  /* 0x0000000000017941 */ /* 0x000fea0003800000 */
.L_x_171:
        /* <DEDUP_REMOVED lines=10> */
.L_x_174:
[----:B------:R-:W-:Y:S05]  /*5800*/  BSYNC B1 ;  /* 0x0000000000017941 */ /* 0x000fea0003800000 */
.L_x_173:
        /* <DEDUP_REMOVED lines=9> */
.L_x_176:
[----:B------:R-:W-:Y:S05]  /*58a0*/  BSYNC B1 ;  /* 0x0000000000017941 */ /* 0x000fea0003800000 */
.L_x_175:
        /* <DEDUP_REMOVED lines=9> */
.L_x_178:
[----:B------:R-:W-:Y:S05]  /*5940*/  BSYNC B1 ;  /* 0x0000000000017941 */ /* 0x000fea0003800000 */
.L_x_177:
        /* <DEDUP_REMOVED lines=10> */
.L_x_180:
[----:B------:R-:W-:Y:S05]  /*59f0*/  BSYNC B1 ;  /* 0x0000000000017941 */ /* 0x000fea0003800000 */
.L_x_179:
        /* <DEDUP_REMOVED lines=10> */
.L_x_182:
[----:B------:R-:W-:Y:S05]  /*5aa0*/  BSYNC B1 ;  /* 0x0000000000017941 */ /* 0x000fea0003800000 */
.L_x_181:
        /* <DEDUP_REMOVED lines=9> */
.L_x_184:
[----:B------:R-:W-:Y:S05]  /*5b40*/  BSYNC B1 ;  /* 0x0000000000017941 */ /* 0x000fea0003800000 */
.L_x_183:
        /* <DEDUP_REMOVED lines=9> */
.L_x_186:
[----:B------:R-:W-:Y:S05]  /*5be0*/  BSYNC B1 ;  /* 0x0000000000017941 */ /* 0x000fea0003800000 */
.L_x_185:
        /* <DEDUP_REMOVED lines=10> */
.L_x_188:
[----:B------:R-:W-:Y:S05]  /*5c90*/  BSYNC B1 ;  /* 0x0000000000017941 */ /* 0x000fea0003800000 */
.L_x_187:
        /* <DEDUP_REMOVED lines=10> */
.L_x_190:
[----:B------:R-:W-:Y:S05]  /*5d40*/  BSYNC B1 ;  /* 0x0000000000017941 */ /* 0x000fea0003800000 */
.L_x_189:
        /* <DEDUP_REMOVED lines=9> */
.L_x_192:
[----:B------:R-:W-:Y:S05]  /*5de0*/  BSYNC B1 ;  /* 0x0000000000017941 */ /* 0x000fea0003800000 */
.L_x_191:
        /* <DEDUP_REMOVED lines=9> */
.L_x_194:
[----:B------:R-:W-:Y:S05]  /*5e80*/  BSYNC B1 ;  /* 0x0000000000017941 */ /* 0x000fea0003800000 */
.L_x_193:
        /* <DEDUP_REMOVED lines=10> */
.L_x_196:
[----:B------:R-:W-:Y:S05]  /*5f30*/  BSYNC B1 ;  /* 0x0000000000017941 */ /* 0x000fea0003800000 */
.L_x_195:
        /* <DEDUP_REMOVED lines=10> */
.L_x_198:
[----:B------:R-:W-:Y:S05]  /*5fe0*/  BSYNC B1 ;  /* 0x0000000000017941 */ /* 0x000fea0003800000 */
.L_x_197:
        /* <DEDUP_REMOVED lines=9> */
.L_x_200:
[----:B------:R-:W-:Y:S05]  /*6080*/  BSYNC B1 ;  /* 0x0000000000017941 */ /* 0x000fea0003800000 */
.L_x_199:
        /* <DEDUP_REMOVED lines=9> */
.L_x_202:
[----:B------:R-:W-:Y:S05]  /*6120*/  BSYNC B1 ;  /* 0x0000000000017941 */ /* 0x000fea0003800000 */
.L_x_201:
        /* <DEDUP_REMOVED lines=10> */
.L_x_204:
[----:B------:R-:W-:Y:S05]  /*61d0*/  BSYNC B1 ;  /* 0x0000000000017941 */ /* 0x000fea0003800000 */
.L_x_203:
        /* <DEDUP_REMOVED lines=10> */
.L_x_206:
[----:B------:R-:W-:Y:S05]  /*6280*/  BSYNC B1 ;  /* 0x0000000000017941 */ /* 0x000fea0003800000 */
.L_x_205:
        /* <DEDUP_REMOVED lines=9> */
.L_x_208:
[----:B------:R-:W-:Y:S05]  /*6320*/  BSYNC B1 ;  /* 0x0000000000017941 */ /* 0x000fea0003800000 */
.L_x_207:
        /* <DEDUP_REMOVED lines=9> */
.L_x_210:
[----:B------:R-:W-:Y:S05]  /*63c0*/  BSYNC B1 ;  /* 0x0000000000017941 */ /* 0x000fea0003800000 */
.L_x_209:
        /* <DEDUP_REMOVED lines=10> */
.L_x_212:
[----:B------:R-:W-:Y:S05]  /*6470*/  BSYNC B1 ;  /* 0x0000000000017941 */ /* 0x000fea0003800000 */
.L_x_211:
        /* <DEDUP_REMOVED lines=10> */
.L_x_214:
[----:B------:R-:W-:Y:S05]  /*6520*/  BSYNC B1 ;  /* 0x0000000000017941 */ /* 0x000fea0003800000 */
.L_x_213:
        /* <DEDUP_REMOVED lines=9> */
.L_x_216:
[----:B------:R-:W-:Y:S05]  /*65c0*/  BSYNC B1 ;  /* 0x0000000000017941 */ /* 0x000fea0003800000 */
.L_x_215:
        /* <DEDUP_REMOVED lines=9> */
.L_x_218:
[----:B------:R-:W-:Y:S05]  /*6660*/  BSYNC B1 ;  /* 0x0000000000017941 */ /* 0x000fea0003800000 */
.L_x_217:
        /* <DEDUP_REMOVED lines=10> */
.L_x_220:
[----:B------:R-:W-:Y:S05]  /*6710*/  BSYNC B1 ;  /* 0x0000000000017941 */ /* 0x000fea0003800000 */
.L_x_219:
        /* <DEDUP_REMOVED lines=10> */
.L_x_222:
[----:B------:R-:W-:Y:S05]  /*67c0*/  BSYNC B1 ;  /* 0x0000000000017941 */ /* 0x000fea0003800000 */
.L_x_221:
        /* <DEDUP_REMOVED lines=9> */
.L_x_224:
[----:B------:R-:W-:Y:S05]  /*6860*/  BSYNC B1 ;  /* 0x0000000000017941 */ /* 0x000fea0003800000 */
.L_x_223:
        /* <DEDUP_REMOVED lines=9> */
.L_x_226:
[----:B------:R-:W-:Y:S05]  /*6900*/  BSYNC B1 ;  /* 0x0000000000017941 */ /* 0x000fea0003800000 */
.L_x_225:
        /* <DEDUP_REMOVED lines=10> */
.L_x_228:
[----:B------:R-:W-:Y:S05]  /*69b0*/  BSYNC B1 ;  /* 0x0000000000017941 */ /* 0x000fea0003800000 */
.L_x_227:
        /* <DEDUP_REMOVED lines=10> */
.L_x_230:
[----:B------:R-:W-:Y:S05]  /*6a60*/  BSYNC B1 ;  /* 0x0000000000017941 */ /* 0x000fea0003800000 */
.L_x_229:
        /* <DEDUP_REMOVED lines=9> */
.L_x_232:
[----:B------:R-:W-:Y:S05]  /*6b00*/  BSYNC B1 ;  /* 0x0000000000017941 */ /* 0x000fea0003800000 */
.L_x_231:
        /* <DEDUP_REMOVED lines=9> */
.L_x_234:
[----:B------:R-:W-:Y:S05]  /*6ba0*/  BSYNC B1 ;  /* 0x0000000000017941 */ /* 0x000fea0003800000 */
.L_x_233:
        /* <DEDUP_REMOVED lines=10> */
.L_x_236:
[----:B------:R-:W-:Y:S05]  /*6c50*/  BSYNC B1 ;  /* 0x0000000000017941 */ /* 0x000fea0003800000 */
.L_x_235:
        /* <DEDUP_REMOVED lines=10> */
.L_x_238:
[----:B------:R-:W-:Y:S05]  /*6d00*/  BSYNC B1 ;  /* 0x0000000000017941 */ /* 0x000fea0003800000 */
.L_x_237:
        /* <DEDUP_REMOVED lines=9> */
.L_x_240:
[----:B------:R-:W-:Y:S05]  /*6da0*/  BSYNC B1 ;  /* 0x0000000000017941 */ /* 0x000fea0003800000 */
.L_x_239:
        /* <DEDUP_REMOVED lines=9> */
.L_x_242:
[----:B------:R-:W-:Y:S05]  /*6e40*/  BSYNC B1 ;  /* 0x0000000000017941 */ /* 0x000fea0003800000 */
.L_x_241:
        /* <DEDUP_REMOVED lines=10> */
.L_x_244:
[----:B------:R-:W-:Y:S05]  /*6ef0*/  BSYNC B1 ;  /* 0x0000000000017941 */ /* 0x000fea0003800000 */
.L_x_243:
        /* <DEDUP_REMOVED lines=10> */
.L_x_246:
[----:B------:R-:W-:Y:S05]  /*6fa0*/  BSYNC B1 ;  /* 0x0000000000017941 */ /* 0x000fea0003800000 */
.L_x_245:
        /* <DEDUP_REMOVED lines=9> */
.L_x_248:
[----:B------:R-:W-:Y:S05]  /*7040*/  BSYNC B1 ;  /* 0x0000000000017941 */ /* 0x000fea0003800000 */
.L_x_247:
        /* <DEDUP_REMOVED lines=9> */
.L_x_250:
[----:B------:R-:W-:Y:S05]  /*70e0*/  BSYNC B1 ;  /* 0x0000000000017941 */ /* 0x000fea0003800000 */
.L_x_249:
        /* <DEDUP_REMOVED lines=10> */
.L_x_252:
[----:B------:R-:W-:Y:S05]  /*7190*/  BSYNC B1 ;  /* 0x0000000000017941 */ /* 0x000fea0003800000 */
.L_x_251:
        /* <DEDUP_REMOVED lines=10> */
.L_x_254:
[----:B------:R-:W-:Y:S05]  /*7240*/  BSYNC B1 ;  /* 0x0000000000017941 */ /* 0x000fea0003800000 */
.L_x_253:
        /* <DEDUP_REMOVED lines=9> */
.L_x_256:
[----:B------:R-:W-:Y:S05]  /*72e0*/  BSYNC B1 ;  /* 0x0000000000017941 */ /* 0x000fea0003800000 */
.L_x_255:
[----:B0----5:R-:W-:Y:S01]  /*72f0*/  HADD2.F32 R0, -RZ, R19.H0_H0 ;  /* 0x20000013ff007230 */ /* 0x021fe20000004100 */
[----:B------:R-:W-:Y:S01]  /*7300*/  ISETP.GT.AND P0, PT, R3, 0x8, P0 ;  /* 0x000000080300780c */ /* 0x000fe20000704270 */
[----:B-1--4-:R-:W-:Y:S01]  /*7310*/  @P1 IMAD.MOV.U32 R6, RZ, RZ, R10 ;  /* 0x000000ffff061224 */ /* 0x012fe200078e000a */
[----:B------:R-:W-:Y:S02]  /*7320*/  BSSY B1, `(.L_x_257) ;  /* 0x0000009000017945 */ /* 0x000fe40003800000 */
[----:B------:R-:W-:-:S04]  /*7330*/  FMUL R7, R0, R139 ;  /* 0x0000008b00077220 */ /* 0x000fc80000400000 */
[----:B------:R-:W-:-:S05]  /*7340*/  FFMA R7, R38, R138, R7 ;  /* 0x0000008a26077223 */ /* 0x000fca0000000007 */
[----:B------:R-:W-:-:S04]  /*7350*/  F2FP.F16.F32.PACK_AB R7, RZ, R7 ;  /* 0x00000007ff07723e */ /* 0x000fc800000000ff */
[----:B------:R-:W-:Y:S01]  /*7360*/  PRMT R0, R7, 0x7610, R0 ;  /* 0x0000761007007816 */ /* 0x000fe20000000000 */
[----:B------:R-:W-:-:S05]  /*7370*/  @P1 IMAD.MOV.U32 R7, RZ, RZ, R11 ;  /* 0x000000ffff071224 */ /* 0x000fca00078e000b */
[----:B------:R0:W-:Y:S01]  /*7380*/  @P1 STG.E.U16 desc[UR36][R6.64+0x1b0], R0 ;  /* 0x0001b00006001986 */ /* 0x0001e2000c101524 */
[----:B------:R-:W-:Y:S05]  /*7390*/  @!P0 BRA `(.L_x_258) ;  /* 0x0000000000048947 */ /* 0x000fea0003800000 */
[----:B------:R1:W5:Y:S02]  /*73a0*/  LDG.E.LTC128B.U16 R19, desc[UR36][R4.64+0x1b2] ;  /* 0x0001b22404137981 */ /* 0x000364000c1e1520 */
.L_x_258:
[----:B------:R-:W-:Y:S05]  /*73b0*/  BSYNC B1 ;  /* 0x0000000000017941 */ /* 0x000fea0003800000 */
.L_x_257:
[----:B------:R-:W-:Y:S05]  /*73c0*/  @!P0 BRA `(.L_x_259) ;  /* 0x0000002400d08947 */ /* 0x000fea0003800000 */
[----:B0----5:R-:W-:-:S05]  /*73d0*/  HADD2.F32 R0, -RZ, R19.H0_H0 ;  /* 0x20000013ff007230 */ /* 0x021fca0000004100 */
[----:B------:R-:W-:-:S04]  /*73e0*/  FMUL R0, R0, R139 ;  /* 0x0000008b00007220 */ /* 0x000fc80000400000 */
[----:B------:R-:W-:-:S05]  /*73f0*/  FFMA R0, R39, R138, R0 ;  /* 0x0000008a27007223 */ /* 0x000fca0000000000 */
[----:B------:R-:W-:-:S05]  /*7400*/  F2FP.F16.F32.PACK_AB R0, RZ, R0 ;  /* 0x00000000ff00723e */ /* 0x000fca00000000ff */
[----:B------:R4:W-:Y:S01]  /*7410*/  STG.E.U16 desc[UR36][R10.64+0x1b2], R0 ;  /* 0x0001b2000a007986 */ /* 0x0009e2000c101524 */
[----:B------:R-:W-:Y:S05]  /*7420*/  BRA `(.L_x_259) ;  /* 0x0000002400b87947 */ /* 0x000fea0003800000 */
.L_x_38:
[----:B------:R-:W-:Y:S01]  /*7430*/  ULDC.64 UR4, c[0x0][0x5c0] ;  /* 0x0001700000047ab9 */ /* 0x000fe20000000a00 */
[----:B------:R-:W-:Y:S01]  /*7440*/  ISETP.GT.AND P3, PT, R0, 0x1, PT ;  /* 0x000000010000780c */ /* 0x000fe20003f64270 */
[-C--:B------:R-:W-:Y:S01]  /*7450*/  FMUL R120, R120, R138.reuse ;  /* 0x0000008a78787220 */ /* 0x080fe20000400000 */
[----:B------:R-:W-:Y:S01]  /*7460*/  LEA R8, P0, R6, UR4, 0x1 ;  /* 0x0000000406087c11 */ /* 0x000fe2000f8008ff */
[-C--:B------:R-:W-:Y:S01]  /*7470*/  FMUL R121, R121, R138.reuse ;  /* 0x0000008a79797220 */ /* 0x080fe20000400000 */
[----:B------:R-:W-:Y:S01]  /*7480*/  SHF.L.U64.HI R5, R4, 0x4, R5 ;  /* 0x0000000404057819 */ /* 0x000fe20000010205 */
[-C--:B------:R-:W-:Y:S01]  /*7490*/  FMUL R122, R122, R138.reuse ;  /* 0x0000008a7a7a7220 */ /* 0x080fe20000400000 */
[----:B------:R-:W-:Y:S01]  /*74a0*/  LEA.HI.X R9, R6, UR5, R9, 0x1, P0 ;  /* 0x0000000506097c11 */ /* 0x000fe200080f0c09 */
[-C--:B------:R-:W-:Y:S01]  /*74b0*/  FMUL R123, R123, R138.reuse ;  /* 0x0000008a7b7b7220 */ /* 0x080fe20000400000 */
[----:B------:R-:W-:Y:S01]  /*74c0*/  ISETP.GT.AND P0, PT, R3, RZ, P3 ;  /* 0x000000ff0300720c */ /* 0x000fe20001f04270 */
[----:B------:R-:W-:Y:S01]  /*74d0*/  FMUL R124, R124, R138 ;  /* 0x0000008a7c7c7220 */ /* 0x000fe20000400000 */
[----:B------:R-:W-:Y:S01]  /*74e0*/  F2FP.F16.F32.PACK_AB R120, RZ, R120 ;  /* 0x00000078ff78723e */ /* 0x000fe200000000ff */
[-C--:B------:R-:W-:Y:S01]  /*74f0*/  FMUL R125, R125, R138.reuse ;  /* 0x0000008a7d7d7220 */ /* 0x080fe20000400000 */
[----:B------:R-:W-:Y:S01]  /*7500*/  F2FP.F16.F32.PACK_AB R121, RZ, R121 ;  /* 0x00000079ff79723e */ /* 0x000fe200000000ff */
[----:B------:R-:W-:Y:S01]  /*7510*/  FMUL R126, R126, R138 ;  /* 0x0000008a7e7e7220 */ /* 0x000fe20000400000 */
[----:B------:R-:W-:Y:S01]  /*7520*/  LEA R4, P4, R4, R8, 0x4 ;  /* 0x0000000804047211 */ /* 0x000fe200078820ff */
[----:B------:R-:W-:Y:S01]  /*7530*/  @P2 STG.E.U16 desc[UR36][R8.64], R120 ;  /* 0x0000007808002986 */ /* 0x000fe2000c101524 */
[----:B------:R-:W-:Y:S01]  /*7540*/  ISETP.GT.AND P2, PT, R0, 0x8, PT ;  /* 0x000000080000780c */ /* 0x000fe20003f44270 */
[----:B------:R-:W-:Y:S01]  /*7550*/  FMUL R127, R127, R138 ;  /* 0x0000008a7f7f7220 */ /* 0x000fe20000400000 */
[----:B------:R-:W-:Y:S01]  /*7560*/  ISETP.GT.AND P1, PT, R3, 0x8, P1 ;  /* 0x000000080300780c */ /* 0x000fe20000f24270 */
[--C-:B------:R-:W-:Y:S01]  /*7570*/  IMAD.X R5, R5, 0x1, R9.reuse, P4 ;  /* 0x0000000105057824 */ /* 0x100fe200020e0609 */
[C---:B------:R-:W-:Y:S01]  /*7580*/  ISETP.GT.AND P5, PT, R3.reuse, RZ, P2 ;  /* 0x000000ff0300720c */ /* 0x040fe200017a4270 */
[--C-:B------:R-:W-:Y:S01]  /*7590*/  @P0 IMAD.MOV.U32 R6, RZ, RZ, R8.reuse ;  /* 0x000000ffff060224 */ /* 0x100fe200078e0008 */
[----:B------:R-:W-:Y:S01]  /*75a0*/  ISETP.GT.AND P3, PT, R3, 0x8, P3 ;  /* 0x000000080300780c */ /* 0x000fe20001f64270 */
[--C-:B------:R-:W-:Y:S01]  /*75b0*/  @P0 IMAD.MOV.U32 R7, RZ, RZ, R9.reuse ;  /* 0x000000ffff070224 */ /* 0x100fe200078e0009 */
[----:B------:R-:W-:Y:S01]  /*75c0*/  F2FP.F16.F32.PACK_AB R122, RZ, R122 ;  /* 0x0000007aff7a723e */ /* 0x000fe200000000ff */
[-C--:B------:R-:W-:Y:S01]  /*75d0*/  FMUL R128, R128, R138.reuse ;  /* 0x0000008a80807220 */ /* 0x080fe20000400000 */
[----:B------:R-:W-:Y:S01]  /*75e0*/  F2FP.F16.F32.PACK_AB R123, RZ, R123 ;  /* 0x0000007bff7b723e */ /* 0x000fe200000000ff */
[-C--:B------:R-:W-:Y:S01]  /*75f0*/  FMUL R129, R129, R138.reuse ;  /* 0x0000008a81817220 */ /* 0x080fe20000400000 */
[----:B------:R1:W-:Y:S01]  /*7600*/  @P0 STG.E.U16 desc[UR36][R6.64+0x2], R121 ;  /* 0x0000027906000986 */ /* 0x0003e2000c101524 */
[----:B------:R-:W-:Y:S01]  /*7610*/  ISETP.GT.AND P0, PT, R0, 0x9, PT ;  /* 0x000000090000780c */ /* 0x000fe20003f04270 */
[----:B------:R-:W-:Y:S01]  /*7620*/  FMUL R130, R130, R138 ;  /* 0x0000008a82827220 */ /* 0x000fe20000400000 */
[----:B------:R-:W-:Y:S01]  /*7630*/  F2FP.F16.F32.PACK_AB R124, RZ, R124 ;  /* 0x0000007cff7c723e */ /* 0x000fe200000000ff */
[----:B------:R-:W-:Y:S01]  /*7640*/  @P1 STG.E.U16 desc[UR36][R4.64], R122 ;  /* 0x0000007a04001986 */ /* 0x000fe2000c101524 */
[----:B------:R-:W-:Y:S01]  /*7650*/  ISETP.GT.AND P4, PT, R3, RZ, P0 ;  /* 0x000000ff0300720c */ /* 0x000fe20000784270 */
[-C--:B------:R-:W-:Y:S01]  /*7660*/  FMUL R131, R131, R138.reuse ;  /* 0x0000008a83837220 */ /* 0x080fe20000400000 */
[----:B------:R-:W-:Y:S01]  /*7670*/  ISETP.GT.AND P1, PT, R0, 0x10, PT ;  /* 0x000000100000780c */ /* 0x000fe20003f24270 */
[----:B------:R-:W-:Y:S01]  /*7680*/  @P3 STG.E.U16 desc[UR36][R4.64+0x2], R123 ;  /* 0x0000027b04003986 */ /* 0x000fe2000c101524 */
[----:B------:R-:W-:Y:S01]  /*7690*/  F2FP.F16.F32.PACK_AB R125, RZ, R125 ;  /* 0x0000007dff7d723e */ /* 0x000fe200000000ff */
[-C--:B------:R-:W-:Y:S01]  /*76a0*/  FMUL R132, R132, R138.reuse ;  /* 0x0000008a84847220 */ /* 0x080fe20000400000 */
[C---:B------:R-:W-:Y:S01]  /*76b0*/  ISETP.GT.AND P2, PT, R3.reuse, 0x8, P2 ;  /* 0x000000080300780c */ /* 0x040fe20001744270 */
[--C-:B-1----:R-:W-:Y:S01]  /*76c0*/  @P5 IMAD.MOV.U32 R6, RZ, RZ, R8.reuse ;  /* 0x000000ffff065224 */ /* 0x102fe200078e0008 */
[----:B------:R-:W-:Y:S01]  /*76d0*/  ISETP.GT.AND P3, PT, R3, 0x8, P0 ;  /* 0x000000080300780c */ /* 0x000fe20000764270 */
[--C-:B------:R-:W-:Y:S01]  /*76e0*/  @P5 IMAD.MOV.U32 R7, RZ, RZ, R9.reuse ;  /* 0x000000ffff075224 */ /* 0x100fe200078e0009 */
[----:B------:R-:W-:Y:S01]  /*76f0*/  ISETP.GT.AND P0, PT, R0, 0x11, PT ;  /* 0x000000110000780c */ /* 0x000fe20003f04270 */
[----:B------:R-:W-:Y:S01]  /*7700*/  FMUL R133, R133, R138 ;  /* 0x0000008a85857220 */ /* 0x000fe20000400000 */
[----:B------:R-:W-:Y:S01]  /*7710*/  F2FP.F16.F32.PACK_AB R126, RZ, R126 ;  /* 0x0000007eff7e723e */ /* 0x000fe200000000ff */
[-C--:B------:R-:W-:Y:S01]  /*7720*/  FMUL R134, R134, R138.reuse ;  /* 0x0000008a86867220 */ /* 0x080fe20000400000 */
[----:B------:R1:W-:Y:S01]  /*7730*/  @P5 STG.E.U16 desc[UR36][R6.64+0x10], R124 ;  /* 0x0000107c06005986 */ /* 0x0003e2000c101524 */
[----:B------:R-:W-:Y:S01]  /*7740*/  ISETP.GT.AND P5, PT, R3, RZ, P1 ;  /* 0x000000ff0300720c */ /* 0x000fe20000fa4270 */
[-C--:B------:R-:W-:Y:S01]  /*7750*/  FMUL R135, R135, R138.reuse ;  /* 0x0000008a87877220 */ /* 0x080fe20000400000 */
[----:B------:R-:W-:Y:S01]  /*7760*/  F2FP.F16.F32.PACK_AB R127, RZ, R127 ;  /* 0x0000007fff7f723e */ /* 0x000fe200000000ff */
[----:B------:R-:W-:Y:S01]  /*7770*/  FMUL R104, R104, R138 ;  /* 0x0000008a68687220 */ /* 0x000fe20000400000 */
[----:B------:R-:W-:Y:S01]  /*7780*/  F2FP.F16.F32.PACK_AB R128, RZ, R128 ;  /* 0x00000080ff80723e */ /* 0x000fe200000000ff */
[-C--:B------:R-:W-:Y:S01]  /*7790*/  FMUL R105, R105, R138.reuse ;  /* 0x0000008a69697220 */ /* 0x080fe20000400000 */
[----:B------:R-:W-:Y:S01]  /*77a0*/  F2FP.F16.F32.PACK_AB R129, RZ, R129 ;  /* 0x00000081ff81723e */ /* 0x000fe200000000ff */
[-C--:B------:R-:W-:Y:S01]  /*77b0*/  FMUL R106, R106, R138.reuse ;  /* 0x0000008a6a6a7220 */ /* 0x080fe20000400000 */
[----:B------:R-:W-:Y:S01]  /*77c0*/  ISETP.GT.AND P1, PT, R3, 0x8, P1 ;  /* 0x000000080300780c */ /* 0x000fe20000f24270 */
[----:B------:R-:W-:Y:S01]  /*77d0*/  FMUL R107, R107, R138 ;  /* 0x0000008a6b6b7220 */ /* 0x000fe20000400000 */
[----:B------:R-:W-:Y:S01]  /*77e0*/  F2FP.F16.F32.PACK_AB R130, RZ, R130 ;  /* 0x00000082ff82723e */ /* 0x000fe200000000ff */
[--C-:B-1----:R-:W-:Y:S01]  /*77f0*/  @P4 IMAD.MOV.U32 R6, RZ, RZ, R8.reuse ;  /* 0x000000ffff064224 */ /* 0x102fe200078e0008 */
[----:B------:R-:W-:Y:S01]  /*7800*/  F2FP.F16.F32.PACK_AB R131, RZ, R131 ;  /* 0x00000083ff83723e */ /* 0x000fe200000000ff */
[--C-:B------:R-:W-:Y:S01]  /*7810*/  @P4 IMAD.MOV.U32 R7, RZ, RZ, R9.reuse ;  /* 0x000000ffff074224 */ /* 0x100fe200078e0009 */
[----:B------:R-:W-:Y:S01]  /*7820*/  F2FP.F16.F32.PACK_AB R132, RZ, R132 ;  /* 0x00000084ff84723e */ /* 0x000fe200000000ff */
[-C--:B------:R-:W-:Y:S01]  /*7830*/  FMUL R108, R108, R138.reuse ;  /* 0x0000008a6c6c7220 */ /* 0x080fe20000400000 */
[----:B------:R-:W-:Y:S01]  /*7840*/  F2FP.F16.F32.PACK_AB R133, RZ, R133 ;  /* 0x00000085ff85723e */ /* 0x000fe200000000ff */
[-C--:B------:R-:W-:Y:S01]  /*7850*/  FMUL R109, R109, R138.reuse ;  /* 0x0000008a6d6d7220 */ /* 0x080fe20000400000 */
[----:B------:R1:W-:Y:S01]  /*7860*/  @P4 STG.E.U16 desc[UR36][R6.64+0x12], R125 ;  /* 0x0000127d06004986 */ /* 0x0003e2000c101524 */
[----:B------:R-:W-:Y:S01]  /*7870*/  ISETP.GT.AND P4, PT, R3, RZ, P0 ;  /* 0x000000ff0300720c */ /* 0x000fe20000784270 */
[----:B------:R-:W-:Y:S01]  /*7880*/  FMUL R110, R110, R138 ;  /* 0x0000008a6e6e7220 */ /* 0x000fe20000400000 */
[----:B------:R-:W-:Y:S01]  /*7890*/  F2FP.F16.F32.PACK_AB R134, RZ, R134 ;  /* 0x00000086ff86723e */ /* 0x000fe200000000ff */
[----:B------:R-:W-:Y:S01]  /*78a0*/  @P2 STG.E.U16 desc[UR36][R4.64+0x10], R126 ;  /* 0x0000107e04002986 */ /* 0x000fe2000c101524 */
[----:B------:R-:W-:Y:S01]  /*78b0*/  ISETP.GT.AND P2, PT, R0, 0x18, PT ;  /* 0x000000180000780c */ /* 0x000fe20003f44270 */
[-C--:B------:R-:W-:Y:S01]  /*78c0*/  FMUL R111, R111, R138.reuse ;  /* 0x0000008a6f6f7220 */ /* 0x080fe20000400000 */
[----:B------:R-:W-:Y:S01]  /*78d0*/  F2FP.F16.F32.PACK_AB R135, RZ, R135 ;  /* 0x00000087ff87723e */ /* 0x000fe200000000ff */
[----:B------:R-:W-:Y:S01]  /*78e0*/  @P3 STG.E.U16 desc[UR36][R4.64+0x12], R127 ;  /* 0x0000127f04003986 */ /* 0x000fe2000c101524 */
[----:B------:R-:W-:Y:S01]  /*78f0*/  ISETP.GT.AND P3, PT, R3, 0x8, P0 ;  /* 0x000000080300780c */ /* 0x000fe20000764270 */
[----:B------:R-:W-:Y:S01]  /*7900*/  FMUL R112, R112, R138 ;  /* 0x0000008a70707220 */ /* 0x000fe20000400000 */
[----:B------:R-:W-:Y:S01]  /*7910*/  ISETP.GT.AND P0, PT, R0, 0x19, PT ;  /* 0x000000190000780c */ /* 0x000fe20003f04270 */
[--C-:B-1----:R-:W-:Y:S01]  /*7920*/  @P5 IMAD.MOV.U32 R6, RZ, RZ, R8.reuse ;  /* 0x000000ffff065224 */ /* 0x102fe200078e0008 */
[----:B------:R-:W-:Y:S01]  /*7930*/  F2FP.F16.F32.PACK_AB R104, RZ, R104 ;  /* 0x00000068ff68723e */ /* 0x000fe200000000ff */
[--C-:B------:R-:W-:Y:S01]  /*7940*/  @P5 IMAD.MOV.U32 R7, RZ, RZ, R9.reuse ;  /* 0x000000ffff075224 */ /* 0x100fe200078e0009 */
[----:B------:R-:W-:Y:S01]  /*7950*/  F2FP.F16.F32.PACK_AB R105, RZ, R105 ;  /* 0x00000069ff69723e */ /* 0x000fe200000000ff */
        /* <DEDUP_REMOVED lines=11> */
[----:B------:R-:W-:Y:S01]  /*7a10*/  FMUL R118, R118, R138 ;  /* 0x0000008a76767220 */ /* 0x000fe20000400000 */
[----:B------:R-:W-:Y:S01]  /*7a20*/  F2FP.F16.F32.PACK_AB R110, RZ, R110 ;  /* 0x0000006eff6e723e */ /* 0x000fe200000000ff */
[----:B------:R-:W-:Y:S01]  /*7a30*/  FMUL R119, R119, R138 ;  /* 0x0000008a77777220 */ /* 0x000fe20000400000 */
[----:B------:R-:W-:Y:S01]  /*7a40*/  F2FP.F16.F32.PACK_AB R111, RZ, R111 ;  /* 0x0000006fff6f723e */ /* 0x000fe200000000ff */
        /* <DEDUP_REMOVED lines=8> */
[C---:B------:R-:W-:Y:S01]  /*7ad0*/  ISETP.GT.AND P4, PT, R3.reuse, RZ, P0 ;  /* 0x000000ff0300720c */ /* 0x040fe20000784270 */
[-C--:B------:R-:W-:Y:S01]  /*7ae0*/  FMUL R90, R90, R138.reuse ;  /* 0x0000008a5a5a7220 */ /* 0x080fe20000400000 */
[----:B------:R-:W-:Y:S01]  /*7af0*/  F2FP.F16.F32.PACK_AB R115, RZ, R115 ;  /* 0x00000073ff73723e */ /* 0x000fe200000000ff */
[----:B------:R-:W-:Y:S01]  /*7b00*/  @P1 STG.E.U16 desc[UR36][R4.64+0x20], R130 ;  /* 0x0000208204001986 */ /* 0x000fe2000c101524 */
[----:B------:R-:W-:Y:S01]  /*7b10*/  ISETP.GT.AND P1, PT, R3, 0x8, P2 ;  /* 0x000000080300780c */ /* 0x000fe20001724270 */
[-C--:B------:R-:W-:Y:S01]  /*7b20*/  FMUL R91, R91, R138.reuse ;  /* 0x0000008a5b5b7220 */ /* 0x080fe20000400000 */
[----:B------:R-:W-:Y:S01]  /*7b30*/  ISETP.GT.AND P2, PT, R0, 0x20, PT ;  /* 0x000000200000780c */ /* 0x000fe20003f44270 */
        /* <DEDUP_REMOVED lines=232> */
[----:B-1----:R-:W-:Y:S01]  /*89c0*/  @P5 IMAD.MOV.U32 R6, RZ, RZ, R8 ;  /* 0x000000ffff065224 */ /* 0x002fe200078e0008 */
[----:B------:R-:W-:Y:S01]  /*89d0*/  F2FP.F16.F32.PACK_AB R28, RZ, R28 ;  /* 0x0000001cff1c723e */ /* 0x000fe200000000ff */
[----:B------:R-:W-:Y:S01]  /*89e0*/  @P5 IMAD.MOV.U32 R7, RZ, RZ, R9 ;  /* 0x000000ffff075224 */ /* 0x000fe200078e0009 */
[----:B------:R-:W-:Y:S01]  /*89f0*/  F2FP.F16.F32.PACK_AB R29, RZ, R29 ;  /* 0x0000001dff1d723e */ /* 0x000fe200000000ff */
[----:B------:R-:W-:Y:S01]  /*8a00*/  FMUL R37, R37, R138 ;  /* 0x0000008a25257220 */ /* 0x000fe20000400000 */
[----:B------:R-:W-:Y:S01]  /*8a10*/  F2FP.F16.F32.PACK_AB R30, RZ, R30 ;  /* 0x0000001eff1e723e */ /* 0x000fe200000000ff */
[-C--:B------:R-:W-:Y:S01]  /*8a20*/  FMUL R38, R38, R138.reuse ;  /* 0x0000008a26267220 */ /* 0x080fe20000400000 */
[----:B------:R1:W-:Y:S01]  /*8a30*/  @P5 STG.E.U16 desc[UR36][R6.64+0x90], R92 ;  /* 0x0000905c06005986 */ /* 0x0003e2000c101524 */
[----:B------:R-:W-:Y:S01]  /*8a40*/  ISETP.GT.AND P5, PT, R3, RZ, P2 ;  /* 0x000000ff0300720c */ /* 0x000fe200017a4270 */
[----:B------:R-:W-:Y:S01]  /*8a50*/  FMUL R39, R39, R138 ;  /* 0x0000008a27277220 */ /* 0x000fe20000400000 */
[----:B------:R-:W-:-:S02]  /*8a60*/  F2FP.F16.F32.PACK_AB R31, RZ, R31 ;  /* 0x0000001fff1f723e */ /* 0x000fc400000000ff */
[----:B------:R-:W-:Y:S02]  /*8a70*/  F2FP.F16.F32.PACK_AB R32, RZ, R32 ;  /* 0x00000020ff20723e */ /* 0x000fe400000000ff */
[----:B------:R-:W-:Y:S02]  /*8a80*/  F2FP.F16.F32.PACK_AB R33, RZ, R33 ;  /* 0x00000021ff21723e */ /* 0x000fe400000000ff */
[----:B------:R-:W-:Y:S02]  /*8a90*/  F2FP.F16.F32.PACK_AB R34, RZ, R34 ;  /* 0x00000022ff22723e */ /* 0x000fe400000000ff */
[----:B------:R-:W-:Y:S01]  /*8aa0*/  F2FP.F16.F32.PACK_AB R35, RZ, R35 ;  /* 0x00000023ff23723e */ /* 0x000fe200000000ff */
[----:B-1----:R-:W-:Y:S01]  /*8ab0*/  @P4 IMAD.MOV.U32 R6, RZ, RZ, R8 ;  /* 0x000000ffff064224 */ /* 0x002fe200078e0008 */
[----:B------:R-:W-:Y:S01]  /*8ac0*/  F2FP.F16.F32.PACK_AB R36, RZ, R36 ;  /* 0x00000024ff24723e */ /* 0x000fe200000000ff */
[----:B------:R-:W-:Y:S01]  /*8ad0*/  @P4 IMAD.MOV.U32 R7, RZ, RZ, R9 ;  /* 0x000000ffff074224 */ /* 0x000fe200078e0009 */
[----:B------:R-:W-:-:S02]  /*8ae0*/  F2FP.F16.F32.PACK_AB R37, RZ, R37 ;  /* 0x00000025ff25723e */ /* 0x000fc400000000ff */
[----:B------:R-:W-:Y:S02]  /*8af0*/  F2FP.F16.F32.PACK_AB R38, RZ, R38 ;  /* 0x00000026ff26723e */ /* 0x000fe400000000ff */
[----:B------:R1:W-:Y:S01]  /*8b00*/  @P4 STG.E.U16 desc[UR36][R6.64+0x92], R93 ;  /* 0x0000925d06004986 */ /* 0x0003e2000c101524 */
[C---:B------:R-:W-:Y:S02]  /*8b10*/  ISETP.GT.AND P4, PT, R3.reuse, RZ, P0 ;  /* 0x000000ff0300720c */ /* 0x040fe40000784270 */
[----:B------:R-:W-:Y:S01]  /*8b20*/  F2FP.F16.F32.PACK_AB R39, RZ, R39 ;  /* 0x00000027ff27723e */ /* 0x000fe200000000ff */
[----:B------:R-:W-:Y:S01]  /*8b30*/  @P1 STG.E.U16 desc[UR36][R4.64+0x90], R94 ;  /* 0x0000905e04001986 */ /* 0x000fe2000c101524 */
[C---:B------:R-:W-:Y:S02]  /*8b40*/  ISETP.GT.AND P1, PT, R3.reuse, 0x8, P2 ;  /* 0x000000080300780c */ /* 0x040fe40001724270 */
[----:B------:R-:W-:Y:S01]  /*8b50*/  ISETP.GT.AND P2, PT, R0, 0x58, PT ;  /* 0x000000580000780c */ /* 0x000fe20003f44270 */
[----:B------:R-:W-:Y:S01]  /*8b60*/  @P3 STG.E.U16 desc[UR36][R4.64+0x92], R95 ;  /* 0x0000925f04003986 */ /* 0x000fe2000c101524 */
[----:B------:R-:W-:-:S02]  /*8b70*/  ISETP.GT.AND P3, PT, R3, 0x8, P0 ;  /* 0x000000080300780c */ /* 0x000fc40000764270 */
[----:B------:R-:W-:Y:S01]  /*8b80*/  ISETP.GT.AND P0, PT, R0, 0x59, PT ;  /* 0x000000590000780c */ /* 0x000fe20003f04270 */
[----:B-1----:R-:W-:Y:S02]  /*8b90*/  @P5 IMAD.MOV.U32 R6, RZ, RZ, R8 ;  /* 0x000000ffff065224 */ /* 0x002fe400078e0008 */
[----:B------:R-:W-:-:S05]  /*8ba0*/  @P5 IMAD.MOV.U32 R7, RZ, RZ, R9 ;  /* 0x000000ffff075224 */ /* 0x000fca00078e0009 */
[----:B------:R1:W-:Y:S01]  /*8bb0*/  @P5 STG.E.U16 desc[UR36][R6.64+0xa0], R96 ;  /* 0x0000a06006005986 */ /* 0x0003e2000c101524 */
[----:B------:R-:W-:Y:S01]  /*8bc0*/  ISETP.GT.AND P5, PT, R3, RZ, P2 ;  /* 0x000000ff0300720c */ /* 0x000fe200017a4270 */
[----:B-1----:R-:W-:Y:S02]  /*8bd0*/  @P4 IMAD.MOV.U32 R6, RZ, RZ, R8 ;  /* 0x000000ffff064224 */ /* 0x002fe400078e0008 */
[----:B------:R-:W-:-:S05]  /*8be0*/  @P4 IMAD.MOV.U32 R7, RZ, RZ, R9 ;  /* 0x000000ffff074224 */ /* 0x000fca00078e0009 */
[----:B------:R1:W-:Y:S01]  /*8bf0*/  @P4 STG.E.U16 desc[UR36][R6.64+0xa2], R97 ;  /* 0x0000a26106004986 */ /* 0x0003e2000c101524 */
[----:B------:R-:W-:-:S03]  /*8c00*/  ISETP.GT.AND P4, PT, R3, RZ, P0 ;  /* 0x000000ff0300720c */ /* 0x000fc60000784270 */
[----:B------:R-:W-:Y:S01]  /*8c10*/  @P1 STG.E.U16 desc[UR36][R4.64+0xa0], R98 ;  /* 0x0000a06204001986 */ /* 0x000fe2000c101524 */
[C---:B------:R-:W-:Y:S02]  /*8c20*/  ISETP.GT.AND P1, PT, R3.reuse, 0x8, P2 ;  /* 0x000000080300780c */ /* 0x040fe40001724270 */
[C---:B------:R-:W-:Y:S01]  /*8c30*/  ISETP.GT.AND P2, PT, R0.reuse, 0x60, PT ;  /* 0x000000600000780c */ /* 0x040fe20003f44270 */
[----:B------:R-:W-:Y:S01]  /*8c40*/  @P3 STG.E.U16 desc[UR36][R4.64+0xa2], R99 ;  /* 0x0000a26304003986 */ /* 0x000fe2000c101524 */
[----:B------:R-:W-:Y:S02]  /*8c50*/  ISETP.GT.AND P3, PT, R3, 0x8, P0 ;  /* 0x000000080300780c */ /* 0x000fe40000764270 */
        /* <DEDUP_REMOVED lines=144> */
[C---:B------:R-:W-:Y:S02]  /*9560*/  ISETP.GT.AND P5, PT, R3.reuse, RZ, P2 ;  /* 0x000000ff0300720c */ /* 0x040fe400017a4270 */
[----:B------:R-:W-:Y:S01]  /*9570*/  ISETP.GT.AND P2, PT, R3, 0x8, P2 ;  /* 0x000000080300780c */ /* 0x000fe20001744270 */
[----:B-1----:R-:W-:Y:S02]  /*9580*/  @P4 IMAD.MOV.U32 R6, RZ, RZ, R8 ;  /* 0x000000ffff064224 */ /* 0x002fe400078e0008 */
[----:B------:R-:W-:-:S05]  /*9590*/  @P4 IMAD.MOV.U32 R7, RZ, RZ, R9 ;  /* 0x000000ffff074224 */ /* 0x000fca00078e0009 */
[----:B------:R1:W-:Y:S01]  /*95a0*/  @P4 STG.E.U16 desc[UR36][R6.64+0x152], R45 ;  /* 0x0001522d06004986 */ /* 0x0003e2000c101524 */
[C---:B------:R-:W-:Y:S02]  /*95b0*/  ISETP.GT.AND P4, PT, R3.reuse, RZ, P0 ;  /* 0x000000ff0300720c */ /* 0x040fe40000784270 */
[----:B------:R-:W-:Y:S01]  /*95c0*/  ISETP.GT.AND P0, PT, R3, 0x8, P0 ;  /* 0x000000080300780c */ /* 0x000fe20000704270 */
[----:B------:R-:W-:Y:S01]  /*95d0*/  @P1 STG.E.U16 desc[UR36][R4.64+0x150], R46 ;  /* 0x0001502e04001986 */ /* 0x000fe2000c101524 */
[----:B------:R-:W-:-:S03]  /*95e0*/  ISETP.GT.AND P1, PT, R0, 0xb9, PT ;  /* 0x000000b90000780c */ /* 0x000fc60003f24270 */
[----:B------:R-:W-:Y:S01]  /*95f0*/  @P3 STG.E.U16 desc[UR36][R4.64+0x152], R47 ;  /* 0x0001522f04003986 */ /* 0x000fe2000c101524 */
        /* <DEDUP_REMOVED lines=14> */
[----:B------:R-:W-:-:S05]  /*96e0*/  ISETP.GT.AND P0, PT, R0, 0xc1, PT ;  /* 0x000000c10000780c */ /* 0x000fca0003f04270 */
        /* <DEDUP_REMOVED lines=8> */
[----:B------:R-:W-:-:S03]  /*9770*/  ISETP.GT.AND P5, PT, R3, RZ, P0 ;  /* 0x000000ff0300720c */ /* 0x000fc600007a4270 */
[----:B------:R-:W-:Y:S04]  /*9780*/  @P3 STG.E.U16 desc[UR36][R4.64+0x170], R54 ;  /* 0x0001703604003986 */ /* 0x000fe8000c101524 */
[----:B------:R-:W-:Y:S01]  /*9790*/  @P1 STG.E.U16 desc[UR36][R4.64+0x172], R55 ;  /* 0x0001723704001986 */ /* 0x000fe2000c101524 */
[C---:B------:R-:W-:Y:S02]  /*97a0*/  ISETP.GT.AND P1, PT, R3.reuse, 0x8, P0 ;  /* 0x000000080300780c */ /* 0x040fe40000724270 */
[----:B------:R-:W-:Y:S01]  /*97b0*/  ISETP.GT.AND P0, PT, R0, 0xc9, PT ;  /* 0x000000c90000780c */ /* 0x000fe20003f04270 */
[----:B-1----:R-:W-:Y:S02]  /*97c0*/  @P4 IMAD.MOV.U32 R6, RZ, RZ, R8 ;  /* 0x000000ffff064224 */ /* 0x002fe400078e0008 */
[----:B------:R-:W-:Y:S01]  /*97d0*/  @P4 IMAD.MOV.U32 R7, RZ, RZ, R9 ;  /* 0x000000ffff074224 */ /* 0x000fe200078e0009 */
[----:B------:R-:W-:-:S04]  /*97e0*/  ISETP.GT.AND P3, PT, R3, RZ, P0 ;  /* 0x000000ff0300720c */ /* 0x000fc80000764270 */
[----:B------:R1:W-:Y:S01]  /*97f0*/  @P4 STG.E.U16 desc[UR36][R6.64+0x180], R24 ;  /* 0x0001801806004986 */ /* 0x0003e2000c101524 */
[----:B------:R-:W-:Y:S01]  /*9800*/  ISETP.GT.AND P4, PT, R0, 0xc8, PT ;  /* 0x000000c80000780c */ /* 0x000fe20003f84270 */
        /* <DEDUP_REMOVED lines=12> */
[----:B------:R-:W-:Y:S02]  /*98d0*/  ISETP.GT.AND P5, PT, R3, 0x8, P0 ;  /* 0x000000080300780c */ /* 0x000fe400007a4270 */
[----:B------:R-:W-:Y:S01]  /*98e0*/  ISETP.GT.AND P0, PT, R0, 0xd1, PT ;  /* 0x000000d10000780c */ /* 0x000fe20003f04270 */
[----:B-1----:R-:W-:Y:S02]  /*98f0*/  @P3 IMAD.MOV.U32 R6, RZ, RZ, R8 ;  /* 0x000000ffff063224 */ /* 0x002fe400078e0008 */
[----:B------:R-:W-:-:S05]  /*9900*/  @P3 IMAD.MOV.U32 R7, RZ, RZ, R9 ;  /* 0x000000ffff073224 */ /* 0x000fca00078e0009 */
[----:B------:R1:W-:Y:S01]  /*9910*/  @P3 STG.E.U16 desc[UR36][R6.64+0x192], R29 ;  /* 0x0001921d06003986 */ /* 0x0003e2000c101524 */
[----:B------:R-:W-:-:S03]  /*9920*/  ISETP.GT.AND P3, PT, R0, 0xd0, PT ;  /* 0x000000d00000780c */ /* 0x000fc60003f64270 */
[----:B------:R-:W-:Y:S01]  /*9930*/  @P4 STG.E.U16 desc[UR36][R4.64+0x190], R30 ;  /* 0x0001901e04004986 */ /* 0x000fe2000c101524 */
[C---:B------:R-:W-:Y:S02]  /*9940*/  ISETP.GT.AND P4, PT, R3.reuse, RZ, P3 ;  /* 0x000000ff0300720c */ /* 0x040fe40001f84270 */
[C---:B------:R-:W-:Y:S01]  /*9950*/  ISETP.GT.AND P3, PT, R3.reuse, 0x8, P3 ;  /* 0x000000080300780c */ /* 0x040fe20001f64270 */
[----:B------:R-:W-:Y:S01]  /*9960*/  @P5 STG.E.U16 desc[UR36][R4.64+0x192], R31 ;  /* 0x0001921f04005986 */ /* 0x000fe2000c101524 */
[C---:B------:R-:W-:Y:S02]  /*9970*/  ISETP.GT.AND P5, PT, R3.reuse, RZ, P0 ;  /* 0x000000ff0300720c */ /* 0x040fe400007a4270 */
[----:B------:R-:W-:-:S07]  /*9980*/  ISETP.GT.AND P0, PT, R3, 0x8, P0 ;  /* 0x000000080300780c */ /* 0x000fce0000704270 */
[----:B-1----:R-:W-:Y:S02]  /*9990*/  @P4 IMAD.MOV.U32 R6, RZ, RZ, R8 ;  /* 0x000000ffff064224 */ /* 0x002fe400078e0008 */
[----:B------:R-:W-:Y:S02]  /*99a0*/  @P4 IMAD.MOV.U32 R7, RZ, RZ, R9 ;  /* 0x000000ffff074224 */ /* 0x000fe400078e0009 */
[----:B------:R-:W-:-:S03]  /*99b0*/  @P3 IMAD.MOV.U32 R2, RZ, RZ, R4 ;  /* 0x000000ffff023224 */ /* 0x000fc600078e0004 */
[----:B------:R1:W-:Y:S01]  /*99c0*/  @P4 STG.E.U16 desc[UR36][R6.64+0x1a0], R32 ;  /* 0x0001a02006004986 */ /* 0x0003e2000c101524 */
[C---:B------:R-:W-:Y:S02]  /*99d0*/  ISETP.GT.AND P4, PT, R3.reuse, RZ, P1 ;  /* 0x000000ff0300720c */ /* 0x040fe40000f84270 */
[----:B------:R-:W-:Y:S01]  /*99e0*/  ISETP.GT.AND P1, PT, R3, 0x8, P1 ;  /* 0x000000080300780c */ /* 0x000fe20000f24270 */
[----:B-1----:R-:W-:Y:S02]  /*99f0*/  @P5 IMAD.MOV.U32 R6, RZ, RZ, R8 ;  /* 0x000000ffff065224 */ /* 0x002fe400078e0008 */
[----:B------:R-:W-:-:S05]  /*9a00*/  @P5 IMAD.MOV.U32 R7, RZ, RZ, R9 ;  /* 0x000000ffff075224 */ /* 0x000fca00078e0009 */
[----:B------:R-:W-:Y:S01]  /*9a10*/  @P5 STG.E.U16 desc[UR36][R6.64+0x1a2], R33 ;  /* 0x0001a22106005986 */ /* 0x000fe2000c101524 */
[C---:B------:R-:W-:Y:S02]  /*9a20*/  ISETP.GT.AND P5, PT, R3.reuse, RZ, P2 ;  /* 0x000000ff0300720c */ /* 0x040fe400017a4270 */
[----:B------:R-:W-:Y:S01]  /*9a30*/  ISETP.GT.AND P2, PT, R3, 0x8, P2 ;  /* 0x000000080300780c */ /* 0x000fe20001744270 */
[----:B------:R-:W-:-:S05]  /*9a40*/  @P3 IMAD.MOV.U32 R3, RZ, RZ, R5 ;  /* 0x000000ffff033224 */ /* 0x000fca00078e0005 */
[----:B------:R1:W-:Y:S02]  /*9a50*/  @P3 STG.E.U16 desc[UR36][R2.64+0x1a0], R34 ;  /* 0x0001a02202003986 */ /* 0x0003e4000c101524 */
[----:B-1----:R-:W-:Y:S02]  /*9a60*/  @P0 IMAD.MOV.U32 R2, RZ, RZ, R4 ;  /* 0x000000ffff020224 */ /* 0x002fe400078e0004 */
[----:B------:R-:W-:-:S05]  /*9a70*/  @P0 IMAD.MOV.U32 R3, RZ, RZ, R5 ;  /* 0x000000ffff030224 */ /* 0x000fca00078e0005 */
[----:B------:R1:W-:Y:S02]  /*9a80*/  @P0 STG.E.U16 desc[UR36][R2.64+0x1a2], R35 ;  /* 0x0001a22302000986 */ /* 0x0003e4000c101524 */
[----:B-1----:R-:W-:Y:S02]  /*9a90*/  @P5 IMAD.MOV.U32 R2, RZ, RZ, R8 ;  /* 0x000000ffff025224 */ /* 0x002fe400078e0008 */
[----:B------:R-:W-:-:S05]  /*9aa0*/  @P5 IMAD.MOV.U32 R3, RZ, RZ, R9 ;  /* 0x000000ffff035224 */ /* 0x000fca00078e0009 */
[----:B------:R1:W-:Y:S04]  /*9ab0*/  @P5 STG.E.U16 desc[UR36][R2.64+0x1b0], R36 ;  /* 0x0001b02402005986 */ /* 0x0003e8000c101524 */
[----:B------:R2:W-:Y:S01]  /*9ac0*/  @P4 STG.E.U16 desc[UR36][R8.64+0x1b2], R37 ;  /* 0x0001b22508004986 */ /* 0x0005e2000c101524 */
[----:B-1----:R-:W-:Y:S02]  /*9ad0*/  @P2 IMAD.MOV.U32 R2, RZ, RZ, R4 ;  /* 0x000000ffff022224 */ /* 0x002fe400078e0004 */
[----:B------:R-:W-:-:S05]  /*9ae0*/  @P2 IMAD.MOV.U32 R3, RZ, RZ, R5 ;  /* 0x000000ffff032224 */ /* 0x000fca00078e0005 */
[----:B------:R2:W-:Y:S04]  /*9af0*/  @P2 STG.E.U16 desc[UR36][R2.64+0x1b0], R38 ;  /* 0x0001b02602002986 */ /* 0x0005e8000c101524 */
[----:B------:R2:W-:Y:S02]  /*9b00*/  @P1 STG.E.U16 desc[UR36][R4.64+0x1b2], R39 ;  /* 0x0001b22704001986 */ /* 0x0005e4000c101524 */
.L_x_259:
[----:B------:R-:W-:Y:S05]  /*9b10*/  BSYNC B0 ;  /* 0x0000000000007941 */ /* 0x000fea0003800000 */
.L_x_37:
[----:B--2---:R-:W2:Y:S01]  /*9b20*/  LDL.64 R2, [R1] ;  /* 0x0000000001027983 */ /* 0x004ea20000100a00 */
[----:B------:R-:W-:Y:S01]  /*9b30*/  ULDC.64 UR4, c[0x0][0x650] ;  /* 0x0001940000047ab9 */ /* 0x000fe20000000a00 */
[----:B------:R2:W-:Y:S01]  /*9b40*/  SYNCS.ARRIVE.TRANS64.A1T0 RZ, [R146+UR45], RZ ;  /* 0x000000ff92ff79a7 */ /* 0x0005e2000810002d */
[----:B01--4-:R-:W-:Y:S01]  /*9b50*/  PRMT R0, RZ, 0x7610, R0 ;  /* 0x00007610ff007816 */ /* 0x013fe20000000000 */
[----:B-----5:R-:W-:Y:S02]  /*9b60*/  IMAD.MOV.U32 R19, RZ, RZ, -0x1 ;  /* 0xffffffffff137424 */ /* 0x020fe400078e00ff */
[----:B------:R-:W-:Y:S01]  /*9b70*/  IMAD.MOV.U32 R22, RZ, RZ, -0x1 ;  /* 0xffffffffff167424 */ /* 0x000fe200078e00ff */
[----:B--2---:R-:W-:-:S04]  /*9b80*/  LEA R18, P0, R2, R18, 0x1 ;  /* 0x0000001202127211 */ /* 0x004fc800078008ff */
[----:B------:R-:W-:Y:S01]  /*9b90*/  LEA.HI.X R17, R2, R17, R23, 0x1, P0 ;  /* 0x0000001102117211 */ /* 0x000fe200000f0c17 */
[----:B------:R-:W-:Y:S01]  /*9ba0*/  IMAD.MOV.U32 R2, RZ, RZ, -0x1 ;  /* 0xffffffffff027424 */ /* 0x000fe200078e00ff */
[----:B------:R-:W-:-:S04]  /*9bb0*/  ISETP.GE.U32.AND P0, PT, R18, UR4, PT ;  /* 0x0000000412007c0c */ /* 0x000fc8000bf06070 */
[----:B------:R-:W-:-:S13]  /*9bc0*/  ISETP.GE.U32.AND.EX P0, PT, R17, UR5, PT, P0 ;  /* 0x0000000511007c0c */ /* 0x000fda000bf06100 */
[----:B------:R-:W-:Y:S05]  /*9bd0*/  @P0 BRA `(.L_x_260) ;  /* 0x0000000400700947 */ /* 0x000fea0003800000 */
[----:B------:R-:W0:Y:S01]  /*9be0*/  S2R R10, SR_CTAID.X ;  /* 0x00000000000a7919 */ /* 0x000e220000002500 */
[----:B------:R-:W1:Y:S01]  /*9bf0*/  LDC.64 R8, c[0x0][0x628] ;  /* 0x00018a00ff087b82 */ /* 0x000e620000000a00 */
[----:B------:R-:W-:Y:S01]  /*9c00*/  ULDC UR4, c[0x0][0x150] ;  /* 0x0000540000047ab9 */ /* 0x000fe20000000800 */
[----:B------:R-:W-:Y:S01]  /*9c10*/  IMAD.MOV.U32 R6, RZ, RZ, R18 ;  /* 0x000000ffff067224 */ /* 0x000fe200078e0012 */
[----:B------:R-:W2:Y:S01]  /*9c20*/  S2R R20, SR_CTAID.Y ;  /* 0x0000000000147919 */ /* 0x000ea20000002600 */
[----:B------:R-:W-:-:S04]  /*9c30*/  IMAD.MOV.U32 R7, RZ, RZ, R17 ;  /* 0x000000ffff077224 */ /* 0x000fc800078e0011 */
[----:B------:R-:W4:Y:S08]  /*9c40*/  LDC R15, c[0x0][0x144] ;  /* 0x00005100ff0f7b82 */ /* 0x000f300000000800 */
[----:B------:R-:W2:Y:S08]  /*9c50*/  LDC R0, c[0x0][0x630] ;  /* 0x00018c00ff007b82 */ /* 0x000eb00000000800 */
[----:B------:R-:W2:Y:S01]  /*9c60*/  LDC.64 R12, c[0x0][0x620] ;  /* 0x00018800ff0c7b82 */ /* 0x000ea20000000a00 */
[----:B-1----:R-:W-:-:S04]  /*9c70*/  ISETP.NE.U32.AND P0, PT, R8, RZ, PT ;  /* 0x000000ff0800720c */ /* 0x002fc80003f05070 */
[----:B------:R-:W-:Y:S02]  /*9c80*/  ISETP.NE.AND.EX P0, PT, R9, RZ, PT, P0 ;  /* 0x000000ff0900720c */ /* 0x000fe40003f05300 */
[----:B0-----:R-:W-:-:S05]  /*9c90*/  I2FP.F32.U32 R2, R10 ;  /* 0x0000000a00027245 */ /* 0x001fca0000201000 */
[----:B------:R-:W-:-:S04]  /*9ca0*/  FMUL R2, R2, UR4 ;  /* 0x0000000402027c20 */ /* 0x000fc80008400000 */
[----:B------:R0:W1:Y:S02]  /*9cb0*/  F2I.U32.TRUNC.NTZ R14, R2 ;  /* 0x00000002000e7305 */ /* 0x000064000020f000 */
[----:B----4-:R-:W-:Y:S05]  /*9cc0*/  @!P0 BRA `(.L_x_261) ;  /* 0x0000000000288947 */ /* 0x010fea0003800000 */
[----:B------:R-:W4:Y:S02]  /*9cd0*/  LDC R3, c[0x0][0x634] ;  /* 0x00018d00ff037b82 */ /* 0x000f240000000800 */
[----:B----4-:R-:W-:-:S05]  /*9ce0*/  IADD3 R7, P0, R18, R3, RZ ;  /* 0x0000000312077210 */ /* 0x010fca0007f1e0ff */
[----:B------:R-:W-:-:S04]  /*9cf0*/  IMAD.X R11, RZ, RZ, R17, P0 ;  /* 0x000000ffff0b7224 */ /* 0x000fc800000e0611 */
[----:B0-----:R-:W-:-:S04]  /*9d00*/  IMAD.WIDE.U32 R2, R11, R8, RZ ;  /* 0x000000080b027225 */ /* 0x001fc800078e00ff */
[----:B---3--:R-:W-:-:S04]  /*9d10*/  IMAD.WIDE.U32 R4, P0, R7, R9, R2 ;  /* 0x0000000907047225 */ /* 0x008fc80007800002 */
[----:B------:R-:W-:-:S04]  /*9d20*/  IMAD.WIDE.U32 R2, R7, R8, RZ ;  /* 0x0000000807027225 */ /* 0x000fc800078e00ff */
[----:B------:R-:W-:Y:S01]  /*9d30*/  IMAD.X R7, RZ, RZ, RZ, P0 ;  /* 0x000000ffff077224 */ /* 0x000fe200000e06ff */
[----:B------:R-:W-:Y:S01]  /*9d40*/  IADD3 RZ, P0, R3, R4, RZ ;  /* 0x0000000403ff7210 */ /* 0x000fe20007f1e0ff */
[----:B------:R-:W-:-:S04]  /*9d50*/  IMAD.MOV.U32 R6, RZ, RZ, R5 ;  /* 0x000000ffff067224 */ /* 0x000fc800078e0005 */
[----:B------:R-:W-:-:S08]  /*9d60*/  IMAD.WIDE.U32.X R6, R11, R9, R6, P0 ;  /* 0x000000090b067225 */ /* 0x000fd000000e0406 */
.L_x_261:
[----:B------:R-:W4:Y:S01]  /*9d70*/  LDC.64 R26, c[0x0][0x640] ;  /* 0x00019000ff1a7b82 */ /* 0x000f220000000a00 */
[-C--:B--2---:R-:W-:Y:S01]  /*9d80*/  SHF.R.U64 R11, R6, R0.reuse, R7 ;  /* 0x00000000060b7219 */ /* 0x084fe20000001207 */
[----:B------:R-:W-:Y:S01]  /*9d90*/  IMAD.MOV.U32 R19, RZ, RZ, R17 ;  /* 0x000000ffff137224 */ /* 0x000fe200078e0011 */
[----:B------:R-:W-:Y:S01]  /*9da0*/  SHF.R.U32.HI R0, RZ, R0, R7 ;  /* 0x00000000ff007219 */ /* 0x000fe20000011607 */
[----:B-1----:R-:W-:Y:S01]  /*9db0*/  IMAD.MOV R14, RZ, RZ, -R14 ;  /* 0x000000ffff0e7224 */ /* 0x002fe200078e0a0e */
[----:B---3--:R-:W-:Y:S01]  /*9dc0*/  IADD3 R5, P0, RZ, -R11, RZ ;  /* 0x8000000bff057210 */ /* 0x008fe20007f1e0ff */
[----:B------:R-:W-:Y:S01]  /*9dd0*/  ULDC UR4, c[0x0][0x154] ;  /* 0x0000550000047ab9 */ /* 0x000fe20000000800 */
[----:B------:R-:W-:Y:S01]  /*9de0*/  IMAD.MOV.U32 R7, RZ, RZ, 0x1 ;  /* 0x00000001ff077424 */ /* 0x000fe200078e00ff */
[----:B------:R-:W1:Y:S01]  /*9df0*/  LDC R4, c[0x0][0x618] ;  /* 0x00018600ff047b82 */ /* 0x000e620000000800 */
[----:B------:R-:W-:Y:S02]  /*9e00*/  IMAD R22, R15, R14, R10 ;  /* 0x0000000e0f167224 */ /* 0x000fe400078e020a */
[----:B------:R-:W-:-:S04]  /*9e10*/  IMAD.X R3, RZ, RZ, ~R0, P0 ;  /* 0x000000ffff037224 */ /* 0x000fc800000e0e00 */
[-C--:B------:R-:W-:Y:S01]  /*9e20*/  IMAD R0, R3, R12.reuse, RZ ;  /* 0x0000000c03007224 */ /* 0x080fe200078e02ff */
[----:B------:R-:W2:Y:S01]  /*9e30*/  LDC R6, c[0x0][0x608] ;  /* 0x00018200ff067b82 */ /* 0x000ea20000000800 */
[----:B0-----:R-:W-:-:S04]  /*9e40*/  IMAD.WIDE.U32 R2, R5, R12, R18 ;  /* 0x0000000c05027225 */ /* 0x001fc800078e0012 */
[----:B------:R-:W-:Y:S01]  /*9e50*/  IMAD R5, R5, R13, R0 ;  /* 0x0000000d05057224 */ /* 0x000fe200078e0200 */
[----:B------:R-:W-:Y:S02]  /*9e60*/  I2FP.F32.U32 R0, R20 ;  /* 0x0000001400007245 */ /* 0x000fe40000201000 */
[----:B------:R-:W0:Y:S01]  /*9e70*/  LDC R24, c[0x0][0x658] ;  /* 0x00019600ff187b82 */ /* 0x000e220000000800 */
[----:B------:R-:W-:Y:S01]  /*9e80*/  IMAD.IADD R3, R3, 0x1, R5 ;  /* 0x0000000103037824 */ /* 0x000fe200078e0205 */
[----:B----4-:R-:W-:Y:S01]  /*9e90*/  ISETP.NE.U32.AND P0, PT, R26, RZ, PT ;  /* 0x000000ff1a00720c */ /* 0x010fe20003f05070 */
[----:B------:R-:W-:Y:S01]  /*9ea0*/  FMUL R0, R0, UR4 ;  /* 0x0000000400007c20 */ /* 0x000fe20008400000 */
[----:B------:R-:W-:Y:S02]  /*9eb0*/  IMAD.MOV.U32 R5, RZ, RZ, -0x1 ;  /* 0xffffffffff057424 */ /* 0x000fe400078e00ff */
[----:B------:R-:W-:Y:S01]  /*9ec0*/  ISETP.NE.AND.EX P0, PT, R27, RZ, PT, P0 ;  /* 0x000000ff1b00720c */ /* 0x000fe20003f05300 */
[----:B------:R3:W4:Y:S01]  /*9ed0*/  F2I.U32.TRUNC.NTZ R12, R0 ;  /* 0x00000000000c7305 */ /* 0x000722000020f000 */
[----:B------:R-:W3:Y:S01]  /*9ee0*/  LDC R15, c[0x0][0x148] ;  /* 0x00005200ff0f7b82 */ /* 0x000ee20000000800 */
[----:B-1----:R-:W-:-:S02]  /*9ef0*/  SHF.R.U64 R10, R2, R4, R3 ;  /* 0x00000004020a7219 */ /* 0x002fc40000001203 */
[----:B------:R-:W-:-:S05]  /*9f00*/  SHF.R.U32.HI R3, RZ, R4, R3 ;  /* 0x00000004ff037219 */ /* 0x000fca0000011603 */
[----:B------:R-:W1:Y:S01]  /*9f10*/  LDC R14, c[0x0][0x600] ;  /* 0x00018000ff0e7b82 */ /* 0x000e620000000800 */
[-CC-:B--2---:R-:W-:Y:S02]  /*9f20*/  SHF.R.U64 R8, R10, R6.reuse, R3.reuse ;  /* 0x000000060a087219 */ /* 0x184fe40000001203 */
[----:B------:R-:W-:-:S05]  /*9f30*/  SHF.R.U32.HI R3, RZ, R6, R3 ;  /* 0x00000006ff037219 */ /* 0x000fca0000011603 */
[----:B------:R-:W2:Y:S01]  /*9f40*/  LDC R21, c[0x0][0x648] ;  /* 0x00019200ff157b82 */ /* 0x000ea20000000800 */
[-CC-:B0-----:R-:W-:Y:S02]  /*9f50*/  SHF.R.U64 R13, R8, R24.reuse, R3.reuse ;  /* 0x00000018080d7219 */ /* 0x181fe40000001203 */
[-C--:B------:R-:W-:Y:S02]  /*9f60*/  SHF.L.U32 R5, R5, R24.reuse, RZ ;  /* 0x0000001805057219 */ /* 0x080fe400000006ff */
[-C--:B------:R-:W-:Y:S01]  /*9f70*/  SHF.R.U32.HI R3, RZ, R24.reuse, R3 ;  /* 0x00000018ff037219 */ /* 0x080fe20000011603 */
[----:B------:R-:W-:Y:S01]  /*9f80*/  IMAD.MOV.U32 R2, RZ, RZ, R13 ;  /* 0x000000ffff027224 */ /* 0x000fe200078e000d */
[----:B------:R-:W-:Y:S01]  /*9f90*/  SHF.L.U32 R24, R7, R24, RZ ;  /* 0x0000001807187219 */ /* 0x000fe200000006ff */
[----:B------:R-:W0:Y:S01]  /*9fa0*/  LDC R25, c[0x0][0x638] ;  /* 0x00018e00ff197b82 */ /* 0x000e220000000800 */
[----:B------:R-:W-:-:S07]  /*9fb0*/  LOP3.LUT R19, RZ, R5, RZ, 0x33, !PT ;  /* 0x00000005ff137212 */ /* 0x000fce00078e33ff */
[----:B------:R-:W0:Y:S01]  /*9fc0*/  LDC R28, c[0x0][0x610] ;  /* 0x00018400ff1c7b82 */ /* 0x000e220000000800 */
[----:B----4-:R-:W-:Y:S05]  /*9fd0*/  @!P0 BRA `(.L_x_262) ;  /* 0x0000000000288947 */ /* 0x010fea0003800000 */
[----:B---3--:R-:W3:Y:S02]  /*9fe0*/  LDC R0, c[0x0][0x64c] ;  /* 0x00019300ff007b82 */ /* 0x008ee40000000800 */
[----:B---3--:R-:W-:-:S05]  /*9ff0*/  IADD3 R7, P0, R13, R0, RZ ;  /* 0x000000000d077210 */ /* 0x008fca0007f1e0ff */
        /* <DEDUP_REMOVED lines=8> */
.L_x_262:
[----:B------:R-:W4:Y:S01]  /*a080*/  LDC R4, c[0x0][0x65c] ;  /* 0x00019700ff047b82 */ /* 0x000f220000000800 */
[----:B--23--:R-:W-:Y:S01]  /*a090*/  SHF.R.U64 R0, R2, R21, R3 ;  /* 0x0000001502007219 */ /* 0x00cfe20000001203 */
[----:B-1----:R-:W-:Y:S01]  /*a0a0*/  VIADD R3, R14, 0xffffffff ;  /* 0xffffffff0e037836 */ /* 0x002fe20000000000 */
[----:B------:R-:W-:Y:S01]  /*a0b0*/  LOP3.LUT R19, R8, R19, RZ, 0xc0, !PT ;  /* 0x0000001308137212 */ /* 0x000fe200078ec0ff */
[----:B------:R-:W-:Y:S02]  /*a0c0*/  IMAD.MOV R12, RZ, RZ, -R12 ;  /* 0x000000ffff0c7224 */ /* 0x000fe400078e0a0c */
[----:B------:R-:W-:Y:S01]  /*a0d0*/  IMAD.MOV R2, RZ, RZ, -R0 ;  /* 0x000000ffff027224 */ /* 0x000fe200078e0a00 */
[----:B------:R-:W-:Y:S01]  /*a0e0*/  LOP3.LUT R3, R10, R3, RZ, 0xc0, !PT ;  /* 0x000000030a037212 */ /* 0x000fe200078ec0ff */
[----:B------:R-:W-:Y:S02]  /*a0f0*/  IMAD R19, R24, R0, R19 ;  /* 0x0000000018137224 */ /* 0x000fe400078e0213 */
[----:B0-----:R-:W-:-:S04]  /*a100*/  IMAD R0, R2, R25, R13 ;  /* 0x0000001902007224 */ /* 0x001fc800078e020d */
[----:B------:R-:W-:Y:S01]  /*a110*/  IMAD R2, R0, R14, R3 ;  /* 0x0000000e00027224 */ /* 0x000fe200078e0203 */
[----:B----4-:R-:W-:Y:S01]  /*a120*/  ISETP.NE.AND P0, PT, R4, 0x1, PT ;  /* 0x000000010400780c */ /* 0x010fe20003f05270 */
[----:B------:R-:W-:-:S05]  /*a130*/  IMAD.MOV.U32 R4, RZ, RZ, 0x1 ;  /* 0x00000001ff047424 */ /* 0x000fca00078e00ff */
[----:B------:R-:W-:-:S07]  /*a140*/  PRMT R0, R4, 0x7610, R0 ;  /* 0x0000761004007816 */ /* 0x000fce0000000000 */
[----:B------:R-:W-:-:S04]  /*a150*/  @P0 IMAD R22, R15, R12, R20 ;  /* 0x0000000c0f160224 */ /* 0x000fc800078e0214 */
[----:B------:R-:W-:-:S05]  /*a160*/  IMAD R19, R19, R28, R22 ;  /* 0x0000001c13137224 */ /* 0x000fca00078e0216 */
[----:B------:R-:W-:Y:S02]  /*a170*/  SEL R22, R2, R19, !P0 ;  /* 0x0000001302167207 */ /* 0x000fe40004000000 */
[----:B------:R-:W-:Y:S01]  /*a180*/  SEL R19, R19, R2, !P0 ;  /* 0x0000000213137207 */ /* 0x000fe20004000000 */
[----:B------:R-:W-:-:S07]  /*a190*/  IMAD.MOV.U32 R2, RZ, RZ, R11 ;  /* 0x000000ffff027224 */ /* 0x000fce00078e000b */
.L_x_260:
[----:B------:R-:W-:Y:S02]  /*a1a0*/  LOP3.LUT P0, RZ, R0, 0xff, RZ, 0xc0, !PT ;  /* 0x000000ff00ff7812 */ /* 0x000fe4000780c0ff */
[----:B------:R-:W-:-:S11]  /*a1b0*/  LOP3.LUT R149, R149, 0x1, RZ, 0x3c, !PT ;  /* 0x0000000195957812 */ /* 0x000fd600078e3cff */
[----:B------:R-:W-:Y:S05]  /*a1c0*/  @P0 BRA `(.L_x_263) ;  /* 0xffffff7400e40947 */ /* 0x000fea000383ffff */
[----:B------:R-:W-:Y:S05]  /*a1d0*/  EXIT ;  /* 0x000000000000794d */ /* 0x000fea0003800000 */
.L_x_18:
[----:B------:R-:W-:-:S08]  /*a1e0*/  ISETP.NE.AND P0, PT, R5, RZ, PT ;  /* 0x000000ff0500720c */ /* 0x000fd00003f05270 */
[----:B0-----:R-:W0:-:S00]  /*a1f0*/  USETMAXREG.DEALLOC.CTAPOOL 0x28 ;  /* 0x00000028000079c8 */ /* 0x001e0000080e0500 */
[----:B------:R-:W-:Y:S05]  /*a200*/  @P0 EXIT ;  /* 0x000000000000094d */ /* 0x000fea0003800000 */
[----:B0-----:R-:W-:Y:S01]  /*a210*/  LOP3.LUT P0, RZ, R8, 0xff, RZ, 0xc0, !PT ;  /* 0x000000ff08ff7812 */ /* 0x001fe2000780c0ff */
[----:B------:R-:W-:Y:S02]  /*a220*/  IMAD.MOV.U32 R0, RZ, RZ, 0x1 ;  /* 0x00000001ff007424 */ /* 0x000fe400078e00ff */
[----:B------:R-:W-:-:S10]  /*a230*/  IMAD.MOV.U32 R7, RZ, RZ, RZ ;  /* 0x000000ffff077224 */ /* 0x000fd400078e00ff */
[----:B------:R-:W-:Y:S05]  /*a240*/  @!P0 BRA `(.L_x_264) ;  /* 0x0000000c00348947 */ /* 0x000fea0003800000 */
[----:B------:R-:W0:Y:S01]  /*a250*/  S2R R9, SR_CgaCtaId ;  /* 0x0000000000097919 */ /* 0x000e220000008800 */
[----:B------:R-:W-:Y:S01]  /*a260*/  LOP3.LUT P0, RZ, R4, 0x1f, RZ, 0xc0, !PT ;  /* 0x0000001f04ff7812 */ /* 0x000fe2000780c0ff */
[----:B------:R-:W-:Y:S01]  /*a270*/  ULDC UR5, c[0x0][0x658] ;  /* 0x0001960000057ab9 */ /* 0x000fe20000000800 */
[----:B------:R-:W-:Y:S01]  /*a280*/  UMOV UR6, 0xffffffff ;  /* 0xffffffff00067882 */ /* 0x000fe20000000000 */
[----:B------:R-:W-:Y:S01]  /*a290*/  BSSY B0, `(.L_x_264) ;  /* 0x00000c8000007945 */ /* 0x000fe20003800000 */
[----:B------:R-:W-:Y:S01]  /*a2a0*/  USHF.L.U32 UR6, UR6, UR5, URZ ;  /* 0x0000000506067299 */ /* 0x000fe2000800063f */
[C---:B------:R-:W-:Y:S01]  /*a2b0*/  ISETP.NE.AND P2, PT, R3.reuse, RZ, PT ;  /* 0x000000ff0300720c */ /* 0x040fe20003f45270 */
[----:B------:R-:W-:Y:S01]  /*a2c0*/  IMAD.MOV.U32 R8, RZ, RZ, 0x1 ;  /* 0x00000001ff087424 */ /* 0x000fe200078e00ff */
[----:B------:R-:W-:Y:S01]  /*a2d0*/  ISETP.NE.OR P0, PT, R3, RZ, !P0 ;  /* 0x000000ff0300720c */ /* 0x000fe20004705670 */
[----:B------:R-:W-:Y:S01]  /*a2e0*/  IMAD.MOV.U32 R0, RZ, RZ, 0x1 ;  /* 0x00000001ff007424 */ /* 0x000fe200078e00ff */
[----:B------:R-:W-:Y:S01]  /*a2f0*/  LOP3.LUT R6, R16, 0x2, RZ, 0xfc, !PT ;  /* 0x0000000210067812 */ /* 0x000fe200078efcff */
[----:B------:R-:W-:Y:S01]  /*a300*/  IMAD.MOV.U32 R7, RZ, RZ, RZ ;  /* 0x000000ffff077224 */ /* 0x000fe200078e00ff */
[----:B------:R-:W-:Y:S01]  /*a310*/  ULDC UR4, c[0x0][0x600] ;  /* 0x0001800000047ab9 */ /* 0x000fe20000000800 */
[----:B------:R-:W-:Y:S01]  /*a320*/  UMOV UR7, 0x1 ;  /* 0x0000000100077882 */ /* 0x000fe20000000000 */
[----:B------:R-:W-:-:S02]  /*a330*/  UIADD3 UR19, UR40, 0x1, URZ ;  /* 0x0000000128137890 */ /* 0x000fc4000fffe03f */
[----:B------:R-:W-:Y:S02]  /*a340*/  UIADD3 UR15, UR4, -0x1, URZ ;  /* 0xffffffff040f7890 */ /* 0x000fe4000fffe03f */
[----:B------:R-:W-:Y:S02]  /*a350*/  USHF.L.U32 UR17, UR7, UR5, URZ ;  /* 0x0000000507117299 */ /* 0x000fe4000800063f */
[----:B------:R-:W-:Y:S01]  /*a360*/  ULOP3.LUT UR16, URZ, UR6, URZ, 0x33, !UPT ;  /* 0x000000063f107292 */ /* 0x000fe2000f8e333f */
[----:B------:R-:W-:Y:S01]  /*a370*/  ULDC.64 UR20, c[0x0][0x198] ;  /* 0x0000660000147ab9 */ /* 0x000fe20000000a00 */
[----:B0-----:R-:W-:-:S10]  /*a380*/  LOP3.LUT R9, R9, 0x1, RZ, 0xc0, !PT ;  /* 0x0000000109097812 */ /* 0x001fd400078ec0ff */
.L_x_276:
[----:B------:R-:W-:-:S03]  /*a390*/  UMOV UR4, 0xffffffff ;  /* 0xffffffff00047882 */ /* 0x000fc60000000000 */
[----:B------:R-:W-:Y:S05]  /*a3a0*/  BRA.DIV UR4, `(.L_x_265) ;  /* 0x0000001a04e47947 */ /* 0x000fea000b800000 */
[----:B------:R-:W-:-:S13]  /*a3b0*/  ELECT P6, URZ, PT ;  /* 0x00000000003f782f */ /* 0x000fda00038c0000 */
.L_x_310:
[----:B------:R-:W0:Y:S01]  /*a3c0*/  LDC R3, c[0x0][0x28c] ;  /* 0x0000a300ff037b82 */ /* 0x000e220000000800 */
[----:B------:R-:W-:Y:S01]  /*a3d0*/  BSSY B1, `(.L_x_266) ;  /* 0x000003b000017945 */ /* 0x000fe20003800000 */
[----:B0-----:R-:W-:-:S13]  /*a3e0*/  ISETP.LT.OR P6, PT, R3, 0x1, !P6 ;  /* 0x000000010300780c */ /* 0x001fda00077c1670 */
[----:B------:R-:W-:Y:S05]  /*a3f0*/  @P6 BRA `(.L_x_267) ;  /* 0x0000000000e06947 */ /* 0x000fea0003800000 */
[----:B------:R-:W-:Y:S02]  /*a400*/  IMAD R22, R22, 0x2, R9 ;  /* 0x0000000216167824 */ /* 0x000fe400078e0209 */
[----:B------:R-:W-:Y:S02]  /*a410*/  IMAD.SHL.U32 R19, R19, 0x40, RZ ;  /* 0x0000004013137824 */ /* 0x000fe400078e00ff */
[----:B------:R-:W-:Y:S02]  /*a420*/  IMAD.MOV.U32 R13, RZ, RZ, RZ ;  /* 0x000000ffff0d7224 */ /* 0x000fe400078e00ff */
[----:B------:R-:W-:Y:S02]  /*a430*/  IMAD.U32 R14, RZ, RZ, UR19 ;  /* 0x00000013ff0e7e24 */ /* 0x000fe4000f8e00ff */
[----:B------:R-:W-:Y:S02]  /*a440*/  IMAD.MOV.U32 R3, RZ, RZ, R0 ;  /* 0x000000ffff037224 */ /* 0x000fe400078e0000 */
[----:B------:R-:W-:-:S02]  /*a450*/  IMAD.MOV.U32 R4, RZ, RZ, R7 ;  /* 0x000000ffff047224 */ /* 0x000fc400078e0007 */
[----:B------:R-:W-:-:S07]  /*a460*/  IMAD R22, R22, 0x70, RZ ;  /* 0x0000007016167824 */ /* 0x000fce00078e02ff */
.L_x_271:
[----:B------:R-:W0:Y:S01]  /*a470*/  S2R R10, SR_CgaCtaId ;  /* 0x00000000000a7919 */ /* 0x000e220000008800 */
[----:B------:R-:W-:-:S04]  /*a480*/  MOV R5, 0x400 ;  /* 0x0000040000057802 */ /* 0x000fc80000000f00 */
[----:B0-----:R-:W-:Y:S02]  /*a490*/  LEA R11, R10, R5, 0x18 ;  /* 0x000000050a0b7211 */ /* 0x001fe400078ec0ff */
[----:B------:R-:W-:Y:S01]  /*a4a0*/  SHF.L.U32 R5, R3, 0x1f, RZ ;  /* 0x0000001f03057819 */ /* 0x000fe200000006ff */
[----:B------:R-:W0:Y:S02]  /*a4b0*/  @!P2 LDC R10, c[0x0][0x500] ;  /* 0x00014000ff0aab82 */ /* 0x000e240000000800 */
[----:B------:R-:W-:-:S04]  /*a4c0*/  IMAD R12, R4, 0x8, R11 ;  /* 0x00000008040c7824 */ /* 0x000fc800078e020b */
[----:B------:R-:W1:Y:S02]  /*a4d0*/  SYNCS.PHASECHK.TRANS64.TRYWAIT P1, [R12+URZ+0xc8], R5 ;  /* 0x0000c8050c0075a7 */ /* 0x000e64000802017f */
[----:B-1----:R-:W-:Y:S05]  /*a4e0*/  @!P1 BRA `(.L_x_268) ;  /* 0x0000001800b49947 */ /* 0x002fea0003800000 */
.L_x_311:
[----:B-1----:R-:W-:Y:S01]  /*a4f0*/  PRMT R5, R6, 0x9910, RZ ;  /* 0x0000991006057816 */ /* 0x002fe200000000ff */
[----:B0-----:R0:W-:Y:S03]  /*a500*/  @!P2 SYNCS.ARRIVE.TRANS64 RZ, [R12+URZ], R10 ;  /* 0x0000000a0cffa9a7 */ /* 0x0011e6000800003f */
[----:B------:R-:W-:-:S13]  /*a510*/  ISETP.NE.AND P1, PT, R5, 0x2, PT ;  /* 0x000000020500780c */ /* 0x000fda0003f25270 */
[----:B0-----:R-:W-:Y:S05]  /*a520*/  @P1 BRA `(.L_x_269) ;  /* 0x0000000000041947 */ /* 0x001fea0003800000 */
[----:B------:R-:W-:Y:S01]  /*a530*/  BPT.TRAP 0x1 ;  /* 0x000000040000795c */ /* 0x000fe20000300000 */
.L_x_269:
[----:B------:R-:W-:Y:S05]  /*a540*/  @P0 BRA `(.L_x_270) ;  /* 0x0000000000040947 */ /* 0x000fea0003800000 */
[----:B------:R-:W-:Y:S01]  /*a550*/  BPT.TRAP 0x1 ;  /* 0x000000040000795c */ /* 0x000fe20000300000 */
.L_x_270:
[----:B------:R-:W-:Y:S01]  /*a560*/  IMAD R5, R4, 0x2, R9 ;  /* 0x0000000204057824 */ /* 0x000fe200078e0209 */
[----:B------:R-:W-:Y:S01]  /*a570*/  R2UR UR9, R12 ;  /* 0x000000000c0972ca */ /* 0x000fe200000e0000 */
[--C-:B------:R-:W-:Y:S01]  /*a580*/  IMAD R10, R4, 0x800, R11.reuse ;  /* 0x00000800040a7824 */ /* 0x100fe200078e020b */
[----:B------:R-:W-:Y:S01]  /*a590*/  UIADD3 UR4, UP0, UR20, 0xf0, URZ ;  /* 0x000000f014047890 */ /* 0x000fe2000ff1e03f */
[----:B------:R-:W-:Y:S01]  /*a5a0*/  IMAD R5, R5, 0x700, RZ ;  /* 0x0000070005057824 */ /* 0x000fe200078e02ff */
[----:B------:R-:W-:Y:S01]  /*a5b0*/  R2UR UR11, R19 ;  /* 0x00000000130b72ca */ /* 0x000fe200000e0000 */
[----:B------:R-:W-:Y:S01]  /*a5c0*/  VIADD R14, R14, 0xffffffff ;  /* 0xffffffff0e0e7836 */ /* 0x000fe20000000000 */
[----:B------:R-:W-:Y:S01]  /*a5d0*/  R2UR UR5, R10 ;  /* 0x000000000a0572ca */ /* 0x000fe200000e0000 */
[----:B------:R-:W-:Y:S01]  /*a5e0*/  IMAD R5, R5, 0x2, R11 ;  /* 0x0000000205057824 */ /* 0x000fe200078e020b */
[----:B------:R-:W-:Y:S01]  /*a5f0*/  R2UR UR10, R13 ;  /* 0x000000000d0a72ca */ /* 0x000fe200000e0000 */
[----:B------:R-:W-:Y:S01]  /*a600*/  UIADD3 UR22, UP1, UR20, 0x1f0, URZ ;  /* 0x000001f014167890 */ /* 0x000fe2000ff3e03f */
[----:B------:R-:W-:Y:S01]  /*a610*/  R2UR UR12, R2 ;  /* 0x00000000020c72ca */ /* 0x000fe200000e0000 */
[----:B------:R-:W-:Y:S01]  /*a620*/  VIADD R4, R4, 0x1 ;  /* 0x0000000104047836 */ /* 0x000fe20000000000 */
[----:B------:R-:W-:Y:S01]  /*a630*/  R2UR UR8, R5 ;  /* 0x00000000050872ca */ /* 0x000fe200000e0000 */
[----:B------:R-:W-:Y:S01]  /*a640*/  UIADD3.X UR23, URZ, UR21, URZ, UP1, !UPT ;  /* 0x000000153f177290 */ /* 0x000fe20008ffe43f */
[----:B------:R-:W-:Y:S01]  /*a650*/  R2UR UR18, R22 ;  /* 0x00000000161272ca */ /* 0x000fe200000e0000 */
[----:B------:R-:W-:Y:S01]  /*a660*/  UMOV UR6, 0x0 ;  /* 0x0000000000067882 */ /* 0x000fe20000000000 */
[----:B------:R-:W-:Y:S01]  /*a670*/  ISETP.GT.AND P3, PT, R14, 0x1, PT ;  /* 0x000000010e00780c */ /* 0x000fe20003f64270 */
[----:B------:R-:W-:Y:S01]  /*a680*/  UMOV UR7, 0x10000000 ;  /* 0x1000000000077882 */ /* 0x000fe20000000000 */
[C---:B------:R-:W-:Y:S01]  /*a690*/  ISETP.NE.AND P1, PT, R4.reuse, 0x19, PT ;  /* 0x000000190400780c */ /* 0x040fe20003f25270 */
[----:B------:R-:W-:Y:S01]  /*a6a0*/  UIADD3 UR13, UR5, 0x280, URZ ;  /* 0x00000280050d7890 */ /* 0x000fe2000fffe03f */
[----:B------:R-:W-:Y:S01]  /*a6b0*/  VIADD R13, R13, 0x10 ;  /* 0x000000100d0d7836 */ /* 0x000fe20000000000 */
[----:B------:R-:W-:Y:S01]  /*a6c0*/  UIADD3.X UR5, URZ, UR21, URZ, UP0, !UPT ;  /* 0x000000153f057290 */ /* 0x000fe200087fe43f */
[----:B------:R-:W-:Y:S01]  /*a6d0*/  SEL R10, RZ, 0x1, P1 ;  /* 0x00000001ff0a7807 */ /* 0x000fe20000800000 */
[----:B------:R-:W-:Y:S01]  /*a6e0*/  UMOV UR24, 0x30000 ;  /* 0x0003000000187882 */ /* 0x000fe20000000000 */
[----:B------:R-:W-:Y:S01]  /*a6f0*/  SEL R4, R4, RZ, P1 ;  /* 0x000000ff04047207 */ /* 0x000fe20000800000 */
[----:B------:R-:W-:Y:S01]  /*a700*/  UIADD3 UR14, UR8, 0xca80, URZ ;  /* 0x0000ca80080e7890 */ /* 0x000fe2000fffe03f */
[----:B------:R-:W-:-:S02]  /*a710*/  LOP3.LUT R3, R3, R10, RZ, 0x3c, !PT ;  /* 0x0000000a03037212 */ /* 0x000fc400078e3cff */
[----:B------:R-:W-:Y:S02]  /*a720*/  UMOV UR8, UR13 ;  /* 0x0000000d00087c82 */ /* 0x000fe40008000000 */
[----:B------:R0:W-:Y:S02]  /*a730*/  UTMALDG.3D [UR8], [UR4], desc[UR6] ;  /* 0x00000608040075b4 */ /* 0x0001e40008011000 */
[----:B0-----:R-:W-:Y:S01]  /*a740*/  UMOV UR8, UR14 ;  /* 0x0000000e00087c82 */ /* 0x001fe20008000000 */
[----:B------:R-:W-:Y:S02]  /*a750*/  UMOV UR11, UR18 ;  /* 0x00000012000b7c82 */ /* 0x000fe40008000000 */
[----:B------:R0:W-:Y:S02]  /*a760*/  UTMALDG.3D.MULTICAST [UR8], [UR22], UR24, desc[UR6] ;  /* 0x00000608160073b4 */ /* 0x0001e40008011818 */
[----:B0-----:R-:W-:Y:S05]  /*a770*/  @P3 BRA `(.L_x_271) ;  /* 0xfffffffc003c3947 */ /* 0x001fea000383ffff */
.L_x_267:
[----:B------:R-:W-:Y:S05]  /*a780*/  BSYNC B1 ;  /* 0x0000000000017941 */ /* 0x000fea0003800000 */
.L_x_266:
[----:B------:R-:W2:Y:S01]  /*a790*/  LDL.64 R10, [R1] ;  /* 0x00000000010a7983 */ /* 0x000ea20000100a00 */
[----:B------:R-:W-:Y:S01]  /*a7a0*/  LOP3.LUT P4, RZ, R8, 0xff, RZ, 0xc0, !PT ;  /* 0x000000ff08ff7812 */ /* 0x000fe2000788c0ff */
[----:B------:R-:W-:Y:S01]  /*a7b0*/  VIADD R4, R7, UR40 ;  /* 0x0000002807047c36 */ /* 0x000fe20008000000 */
[----:B------:R-:W-:Y:S01]  /*a7c0*/  ULDC.64 UR4, c[0x0][0x650] ;  /* 0x0001940000047ab9 */ /* 0x000fe20000000a00 */
[----:B------:R-:W-:Y:S01]  /*a7d0*/  IMAD.U32 R7, RZ, RZ, UR40 ;  /* 0x00000028ff077e24 */ /* 0x000fe2000f8e00ff */
[----:B------:R-:W-:Y:S01]  /*a7e0*/  UISETP.GE.U32.AND UP0, UPT, UR40, 0x19, UPT ;  /* 0x000000192800788c */ /* 0x000fe2000bf06070 */
[----:B------:R-:W-:Y:S01]  /*a7f0*/  BSSY B1, `(.L_x_272) ;  /* 0x000006f000017945 */ /* 0x000fe20003800000 */
[----:B------:R-:W-:Y:S01]  /*a800*/  ISETP.GT.U32.AND P1, PT, R4, 0x18, PT ;  /* 0x000000180400780c */ /* 0x000fe20003f24070 */
[----:B------:R-:W-:Y:S01]  /*a810*/  IMAD.MOV.U32 R19, RZ, RZ, -0x1 ;  /* 0xffffffffff137424 */ /* 0x000fe200078e00ff */
[----:B------:R-:W-:Y:S01]  /*a820*/  PRMT R8, RZ, 0x7610, R8 ;  /* 0x00007610ff087816 */ /* 0x000fe20000000008 */
[----:B------:R-:W-:Y:S01]  /*a830*/  IMAD.MOV.U32 R22, RZ, RZ, -0x1 ;  /* 0xffffffffff167424 */ /* 0x000fe200078e00ff */
[----:B------:R-:W-:-:S02]  /*a840*/  ISETP.LT.U32.AND P1, PT, R7, 0x19, P1 ;  /* 0x000000190700780c */ /* 0x000fc40000f21070 */
[----:B------:R-:W-:Y:S01]  /*a850*/  PLOP3.LUT P3, PT, PT, PT, UP0, 0x80, 0x0 ;  /* 0x000000000000781c */ /* 0x000fe20003f6f008 */
[----:B------:R-:W0:Y:S01]  /*a860*/  @P4 S2R R3, SR_CgaCtaId ;  /* 0x0000000000034919 */ /* 0x000e220000008800 */
[----:B------:R-:W-:-:S04]  /*a870*/  @P4 MOV R2, 0x400 ;  /* 0x0000040000024802 */ /* 0x000fc80000000f00 */
[----:B0-----:R-:W-:Y:S01]  /*a880*/  @P4 LEA R5, R3, R2, 0x18 ;  /* 0x0000000203054211 */ /* 0x001fe200078ec0ff */
[----:B------:R-:W-:-:S03]  /*a890*/  IMAD.WIDE.U32 R2, R4, 0x51eb851f, RZ ;  /* 0x51eb851f04027825 */ /* 0x000fc600078e00ff */
[----:B------:R0:W-:Y:S01]  /*a8a0*/  @P4 SYNCS.ARRIVE.TRANS64.A1T0 RZ, [R5+URZ+0x1c8], RZ ;  /* 0x0001c8ff05ff49a7 */ /* 0x0001e2000810003f */
[----:B------:R-:W-:Y:S01]  /*a8b0*/  IMAD.MOV.U32 R2, RZ, RZ, -0x1 ;  /* 0xffffffffff027424 */ /* 0x000fe200078e00ff */
[----:B0-----:R-:W-:Y:S02]  /*a8c0*/  SHF.R.U32.HI R5, RZ, 0x3, R3 ;  /* 0x00000003ff057819 */ /* 0x001fe40000011603 */
[----:B------:R-:W-:-:S03]  /*a8d0*/  SEL R3, RZ, 0x1, !P1 ;  /* 0x00000001ff037807 */ /* 0x000fc60004800000 */
[----:B------:R-:W-:Y:S01]  /*a8e0*/  IMAD R7, R5, -0x19, R4 ;  /* 0xffffffe705077824 */ /* 0x000fe200078e0204 */
[----:B------:R-:W-:Y:S02]  /*a8f0*/  LOP3.LUT R0, R0, R3, RZ, 0x3c, !PT ;  /* 0x0000000300007212 */ /* 0x000fe400078e3cff */
[----:B------:R-:W-:Y:S02]  /*a900*/  PRMT R3, RZ, 0x7610, R3 ;  /* 0x00007610ff037816 */ /* 0x000fe40000000003 */
[----:B------:R-:W-:Y:S02]  /*a910*/  @P3 LOP3.LUT R0, R0, 0x1, R5, 0x78, !PT ;  /* 0x0000000100003812 */ /* 0x000fe400078e7805 */
[----:B--2---:R-:W-:-:S04]  /*a920*/  IADD3 R18, P4, R18, R10, RZ ;  /* 0x0000000a12127210 */ /* 0x004fc80007f9e0ff */
[----:B------:R-:W-:Y:S01]  /*a930*/  ISETP.GE.U32.AND P1, PT, R18, UR4, PT ;  /* 0x0000000412007c0c */ /* 0x000fe2000bf26070 */
[----:B------:R-:W-:-:S05]  /*a940*/  IMAD.X R17, R17, 0x1, R23, P4 ;  /* 0x0000000111117824 */ /* 0x000fca00020e0617 */
[----:B------:R-:W-:-:S13]  /*a950*/  ISETP.GE.U32.AND.EX P1, PT, R17, UR5, PT, P1 ;  /* 0x0000000511007c0c */ /* 0x000fda000bf26110 */
[----:B------:R-:W-:Y:S05]  /*a960*/  @P1 BRA `(.L_x_273) ;  /* 0x00000004005c1947 */ /* 0x000fea0003800000 */
[----:B------:R-:W0:Y:S01]  /*a970*/  S2R R12, SR_CTAID.X ;  /* 0x00000000000c7919 */ /* 0x000e220000002500 */
[----:B------:R-:W-:Y:S01]  /*a980*/  ULDC.64 UR4, c[0x0][0x628] ;  /* 0x00018a0000047ab9 */ /* 0x000fe20000000a00 */
[----:B------:R-:W1:Y:S01]  /*a990*/  LDC R13, c[0x0][0x144] ;  /* 0x00005100ff0d7b82 */ /* 0x000e620000000800 */
[----:B------:R-:W-:Y:S01]  /*a9a0*/  ISETP.NE.U32.AND P1, PT, RZ, UR4, PT ;  /* 0x00000004ff007c0c */ /* 0x000fe2000bf25070 */
[----:B------:R-:W2:Y:S01]  /*a9b0*/  S2R R10, SR_CTAID.Y ;  /* 0x00000000000a7919 */ /* 0x000ea20000002600 */
[----:B------:R-:W-:Y:S01]  /*a9c0*/  ULDC UR7, c[0x0][0x630] ;  /* 0x00018c0000077ab9 */ /* 0x000fe20000000800 */
[----:B------:R-:W-:Y:S01]  /*a9d0*/  ULDC UR8, c[0x0][0x150] ;  /* 0x0000540000087ab9 */ /* 0x000fe20000000800 */
[----:B------:R-:W-:Y:S01]  /*a9e0*/  ISETP.NE.AND.EX P1, PT, RZ, UR5, PT, P1 ;  /* 0x00000005ff007c0c */ /* 0x000fe2000bf25310 */
[----:B------:R-:W-:Y:S02]  /*a9f0*/  IMAD.MOV.U32 R2, RZ, RZ, R18 ;  /* 0x000000ffff027224 */ /* 0x000fe400078e0012 */
[----:B------:R-:W-:Y:S01]  /*aa00*/  IMAD.MOV.U32 R3, RZ, RZ, R17 ;  /* 0x000000ffff037224 */ /* 0x000fe200078e0011 */
[----:B0-----:R-:W-:-:S09]  /*aa10*/  I2FP.F32.U32 R14, R12 ;  /* 0x0000000c000e7245 */ /* 0x001fd20000201000 */
[----:B------:R-:W-:Y:S05]  /*aa20*/  @!P1 BRA `(.L_x_274) ;  /* 0x0000000000289947 */ /* 0x000fea0003800000 */
[----:B------:R-:W-:Y:S02]  /*aa30*/  ULDC UR6, c[0x0][0x634] ;  /* 0x00018d0000067ab9 */ /* 0x000fe40000000800 */
[----:B------:R-:W-:-:S05]  /*aa40*/  IADD3 R3, P1, R18, UR6, RZ ;  /* 0x0000000612037c10 */ /* 0x000fca000ff3e0ff */
[----:B------:R-:W-:-:S04]  /*aa50*/  IMAD.X R11, RZ, RZ, R17, P1 ;  /* 0x000000ffff0b7224 */ /* 0x000fc800008e0611 */
[----:B------:R-:W-:-:S04]  /*aa60*/  IMAD.WIDE.U32 R4, R11, UR4, RZ ;  /* 0x000000040b047c25 */ /* 0x000fc8000f8e00ff */
[----:B------:R-:W-:-:S04]  /*aa70*/  IMAD.WIDE.U32 R4, P1, R3, UR5, R4 ;  /* 0x0000000503047c25 */ /* 0x000fc8000f820004 */
[----:B------:R-:W-:-:S04]  /*aa80*/  IMAD.WIDE.U32 R2, R3, UR4, RZ ;  /* 0x0000000403027c25 */ /* 0x000fc8000f8e00ff */
[----:B------:R-:W-:Y:S01]  /*aa90*/  IMAD.MOV.U32 R2, RZ, RZ, R5 ;  /* 0x000000ffff027224 */ /* 0x000fe200078e0005 */
[----:B------:R-:W-:Y:S01]  /*aaa0*/  IADD3 RZ, P3, R3, R4, RZ ;  /* 0x0000000403ff7210 */ /* 0x000fe20007f7e0ff */
[----:B------:R-:W-:-:S04]  /*aab0*/  IMAD.X R3, RZ, RZ, RZ, P1 ;  /* 0x000000ffff037224 */ /* 0x000fc800008e06ff */
[----:B------:R-:W-:-:S08]  /*aac0*/  IMAD.WIDE.U32.X R2, R11, UR5, R2, P3 ;  /* 0x000000050b027c25 */ /* 0x000fd000098e0402 */
.L_x_274:
[----:B------:R-:W-:Y:S01]  /*aad0*/  FMUL R14, R14, UR8 ;  /* 0x000000080e0e7c20 */ /* 0x000fe20008400000 */
[--C-:B------:R-:W-:Y:S01]  /*aae0*/  SHF.R.U64 R11, R2, UR7, R3.reuse ;  /* 0x00000007020b7c19 */ /* 0x100fe20008001203 */
[----:B------:R-:W-:Y:S01]  /*aaf0*/  ULDC.64 UR4, c[0x0][0x620] ;  /* 0x0001880000047ab9 */ /* 0x000fe20000000a00 */
[----:B------:R-:W-:Y:S01]  /*ab00*/  SHF.R.U32.HI R2, RZ, UR7, R3 ;  /* 0x00000007ff027c19 */ /* 0x000fe20008011603 */
[----:B------:R-:W-:Y:S01]  /*ab10*/  IMAD.MOV.U32 R3, RZ, RZ, R17 ;  /* 0x000000ffff037224 */ /* 0x000fe200078e0011 */
[----:B------:R-:W-:Y:S01]  /*ab20*/  IADD3 R15, P1, RZ, -R11, RZ ;  /* 0x8000000bff0f7210 */ /* 0x000fe20007f3e0ff */
[----:B------:R-:W0:Y:S01]  /*ab30*/  F2I.U32.TRUNC.NTZ R14, R14 ;  /* 0x0000000e000e7305 */ /* 0x000e22000020f000 */
[----:B------:R-:W-:-:S03]  /*ab40*/  ULDC.64 UR6, c[0x0][0x640] ;  /* 0x0001900000067ab9 */ /* 0x000fc60000000a00 */
[----:B------:R-:W-:Y:S01]  /*ab50*/  IMAD.X R2, RZ, RZ, ~R2, P1 ;  /* 0x000000ffff027224 */ /* 0x000fe200008e0e02 */
[----:B------:R-:W-:-:S03]  /*ab60*/  ISETP.NE.U32.AND P1, PT, RZ, UR6, PT ;  /* 0x00000006ff007c0c */ /* 0x000fc6000bf25070 */
[----:B------:R-:W-:Y:S01]  /*ab70*/  IMAD R2, R2, UR4, RZ ;  /* 0x0000000402027c24 */ /* 0x000fe2000f8e02ff */
[----:B------:R-:W-:-:S03]  /*ab80*/  ISETP.NE.AND.EX P1, PT, RZ, UR7, PT, P1 ;  /* 0x00000007ff007c0c */ /* 0x000fc6000bf25310 */
[C---:B------:R-:W-:Y:S01]  /*ab90*/  IMAD R5, R15.reuse, UR5, R2 ;  /* 0x000000050f057c24 */ /* 0x040fe2000f8e0202 */
[----:B------:R-:W-:Y:S01]  /*aba0*/  ULDC UR5, c[0x0][0x154] ;  /* 0x0000550000057ab9 */ /* 0x000fe20000000800 */
[----:B------:R-:W-:Y:S02]  /*abb0*/  IMAD.MOV.U32 R2, RZ, RZ, R18 ;  /* 0x000000ffff027224 */ /* 0x000fe400078e0012 */
[----:B0-----:R-:W-:Y:S02]  /*abc0*/  IMAD.MOV R4, RZ, RZ, -R14 ;  /* 0x000000ffff047224 */ /* 0x001fe400078e0a0e */
[----:B------:R-:W-:Y:S01]  /*abd0*/  IMAD.WIDE.U32 R2, R15, UR4, R2 ;  /* 0x000000040f027c25 */ /* 0x000fe2000f8e0002 */
[----:B------:R-:W-:-:S03]  /*abe0*/  ULDC UR4, c[0x0][0x618] ;  /* 0x0001860000047ab9 */ /* 0x000fc60000000800 */
[----:B-1----:R-:W-:Y:S01]  /*abf0*/  IMAD R12, R13, R4, R12 ;  /* 0x000000040d0c7224 */ /* 0x002fe200078e020c */
[----:B--2---:R-:W-:Y:S01]  /*ac00*/  I2FP.F32.U32 R4, R10 ;  /* 0x0000000a00047245 */ /* 0x004fe20000201000 */
[----:B------:R-:W0:Y:S01]  /*ac10*/  LDC R13, c[0x0][0x148] ;  /* 0x00005200ff0d7b82 */ /* 0x000e220000000800 */
[----:B------:R-:W-:-:S03]  /*ac20*/  IMAD.IADD R3, R3, 0x1, R5 ;  /* 0x0000000103037824 */ /* 0x000fc600078e0205 */
[----:B------:R-:W-:Y:S02]  /*ac30*/  FMUL R4, R4, UR5 ;  /* 0x0000000504047c20 */ /* 0x000fe40008400000 */
[--C-:B------:R-:W-:Y:S02]  /*ac40*/  SHF.R.U64 R14, R2, UR4, R3.reuse ;  /* 0x00000004020e7c19 */ /* 0x100fe40008001203 */
[----:B------:R-:W-:Y:S01]  /*ac50*/  SHF.R.U32.HI R3, RZ, UR4, R3 ;  /* 0x00000004ff037c19 */ /* 0x000fe20008011603 */
[----:B------:R1:W2:Y:S01]  /*ac60*/  F2I.U32.TRUNC.NTZ R20, R4 ;  /* 0x0000000400147305 */ /* 0x0002a2000020f000 */
[----:B------:R-:W-:Y:S02]  /*ac70*/  ULDC UR4, c[0x0][0x608] ;  /* 0x0001820000047ab9 */ /* 0x000fe40000000800 */
[--C-:B------:R-:W-:Y:S02]  /*ac80*/  SHF.R.U64 R19, R14, UR4, R3.reuse ;  /* 0x000000040e137c19 */ /* 0x100fe40008001203 */
[----:B------:R-:W-:Y:S01]  /*ac90*/  SHF.R.U32.HI R2, RZ, UR4, R3 ;  /* 0x00000004ff027c19 */ /* 0x000fe20008011603 */
[----:B------:R-:W-:-:S03]  /*aca0*/  ULDC UR4, c[0x0][0x658] ;  /* 0x0001960000047ab9 */ /* 0x000fc60000000800 */
[--C-:B------:R-:W-:Y:S02]  /*acb0*/  SHF.R.U64 R15, R19, UR4, R2.reuse ;  /* 0x00000004130f7c19 */ /* 0x100fe40008001202 */
[----:B------:R-:W-:-:S03]  /*acc0*/  SHF.R.U32.HI R21, RZ, UR4, R2 ;  /* 0x00000004ff157c19 */ /* 0x000fc60008011602 */
[----:B------:R-:W-:Y:S02]  /*acd0*/  IMAD.MOV.U32 R2, RZ, RZ, R15 ;  /* 0x000000ffff027224 */ /* 0x000fe400078e000f */
[----:B------:R-:W-:Y:S01]  /*ace0*/  IMAD.MOV.U32 R3, RZ, RZ, R21 ;  /* 0x000000ffff037224 */ /* 0x000fe200078e0015 */
[----:B-12---:R-:W-:Y:S06]  /*acf0*/  @!P1 BRA `(.L_x_275) ;  /* 0x0000000000289947 */ /* 0x006fec0003800000 */
        /* <DEDUP_REMOVED lines=10> */
.L_x_275:
[----:B------:R-:W1:Y:S01]  /*ada0*/  LDC R4, c[0x0][0x65c] ;  /* 0x00019700ff047b82 */ /* 0x000e620000000800 */
[----:B------:R-:W-:Y:S01]  /*adb0*/  ULDC UR4, c[0x0][0x648] ;  /* 0x0001920000047ab9 */ /* 0x000fe20000000800 */
[----:B------:R-:W-:Y:S01]  /*adc0*/  LOP3.LUT R19, R19, UR16, RZ, 0xc0, !PT ;  /* 0x0000001013137c12 */ /* 0x000fe2000f8ec0ff */
[----:B------:R-:W-:Y:S01]  /*add0*/  IMAD.MOV R20, RZ, RZ, -R20 ;  /* 0x000000ffff147224 */ /* 0x000fe200078e0a14 */
[----:B------:R-:W-:Y:S01]  /*ade0*/  SHF.R.U64 R2, R2, UR4, R3 ;  /* 0x0000000402027c19 */ /* 0x000fe20008001203 */
[----:B------:R-:W-:Y:S01]  /*adf0*/  ULDC UR4, c[0x0][0x638] ;  /* 0x00018e0000047ab9 */ /* 0x000fe20000000800 */
[----:B------:R-:W-:Y:S01]  /*ae00*/  LOP3.LUT R14, R14, UR15, RZ, 0xc0, !PT ;  /* 0x0000000f0e0e7c12 */ /* 0x000fe2000f8ec0ff */
[----:B------:R-:W-:Y:S01]  /*ae10*/  ULDC UR5, c[0x0][0x610] ;  /* 0x0001840000057ab9 */ /* 0x000fe20000000800 */
[----:B------:R-:W-:Y:S02]  /*ae20*/  IMAD.MOV.U32 R3, RZ, RZ, 0x1 ;  /* 0x00000001ff037424 */ /* 0x000fe400078e00ff */
[----:B------:R-:W-:Y:S01]  /*ae30*/  IMAD R19, R2, UR17, R19 ;  /* 0x0000001102137c24 */ /* 0x000fe2000f8e0213 */
[----:B-1----:R-:W-:Y:S01]  /*ae40*/  ISETP.NE.AND P1, PT, R4, 0x1, PT ;  /* 0x000000010400780c */ /* 0x002fe20003f25270 */
[----:B------:R-:W-:-:S02]  /*ae50*/  IMAD.MOV R4, RZ, RZ, -R2 ;  /* 0x000000ffff047224 */ /* 0x000fc400078e0a02 */
[----:B------:R-:W-:Y:S02]  /*ae60*/  IMAD.MOV.U32 R2, RZ, RZ, R11 ;  /* 0x000000ffff027224 */ /* 0x000fe400078e000b */
[----:B------:R-:W-:Y:S01]  /*ae70*/  IMAD R15, R4, UR4, R15 ;  /* 0x00000004040f7c24 */ /* 0x000fe2000f8e020f */
[----:B------:R-:W-:-:S03]  /*ae80*/  ULDC UR4, c[0x0][0x600] ;  /* 0x0001800000047ab9 */ /* 0x000fc60000000800 */
[----:B------:R-:W-:-:S04]  /*ae90*/  IMAD R15, R15, UR4, R14 ;  /* 0x000000040f0f7c24 */ /* 0x000fc8000f8e020e */
[----:B0-----:R-:W-:-:S04]  /*aea0*/  @P1 IMAD R12, R13, R20, R10 ;  /* 0x000000140d0c1224 */ /* 0x001fc800078e020a */
[----:B------:R-:W-:-:S05]  /*aeb0*/  IMAD R12, R19, UR5, R12 ;  /* 0x00000005130c7c24 */ /* 0x000fca000f8e020c */
[----:B------:R-:W-:Y:S02]  /*aec0*/  SEL R22, R15, R12, !P1 ;  /* 0x0000000c0f167207 */ /* 0x000fe40004800000 */
[----:B------:R-:W-:-:S07]  /*aed0*/  SEL R19, R12, R15, !P1 ;  /* 0x0000000f0c137207 */ /* 0x000fce0004800000 */
.L_x_273:
[----:B------:R-:W-:Y:S05]  /*aee0*/  BSYNC B1 ;  /* 0x0000000000017941 */ /* 0x000fea0003800000 */
.L_x_272:
[----:B------:R-:W-:-:S13]  /*aef0*/  LOP3.LUT P1, RZ, R3, 0xff, RZ, 0xc0, !PT ;  /* 0x000000ff03ff7812 */ /* 0x000fda000782c0ff */
[----:B------:R-:W-:Y:S05]  /*af00*/  @P1 BRA `(.L_x_276) ;  /* 0xfffffff400201947 */ /* 0x000fea000383ffff */
[----:B------:R-:W-:Y:S05]  /*af10*/  BSYNC B0 ;  /* 0x0000000000007941 */ /* 0x000fea0003800000 */
.L_x_264:
[----:B------:R-:W-:-:S03]  /*af20*/  UMOV UR4, 0xffffffff ;  /* 0xffffffff00047882 */ /* 0x000fc60000000000 */
[----:B------:R-:W-:Y:S05]  /*af30*/  BRA.DIV UR4, `(.L_x_277) ;  /* 0x0000001204347947 */ /* 0x000fea000b800000 */
[----:B------:R-:W-:-:S13]  /*af40*/  ELECT P6, URZ, PT ;  /* 0x00000000003f782f */ /* 0x000fda00038c0000 */
.L_x_314:
[----:B------:R-:W-:Y:S04]  /*af50*/  BSSY B0, `(.L_x_278) ;  /* 0x00000e8000007945 */ /* 0x000fe80003800000 */
[----:B------:R-:W-:Y:S05]  /*af60*/  @!P6 BRA `(.L_x_279) ;  /* 0x0000000c0098e947 */ /* 0x000fea0003800000 */
[----:B------:R-:W-:-:S04]  /*af70*/  LOP3.LUT R16, R16, 0x2, RZ, 0xfc, !PT ;  /* 0x0000000210107812 */ /* 0x000fc800078efcff */
[----:B------:R-:W-:-:S13]  /*af80*/  ISETP.NE.AND P0, PT, R16, 0x3, PT ;  /* 0x000000031000780c */ /* 0x000fda0003f05270 */
[----:B------:R-:W-:Y:S05]  /*af90*/  @!P0 BRA `(.L_x_280) ;  /* 0x0000000000048947 */ /* 0x000fea0003800000 */
[----:B------:R-:W-:Y:S01]  /*afa0*/  BPT.TRAP 0x1 ;  /* 0x000000040000795c */ /* 0x000fe20000300000 */
.L_x_280:
[----:B------:R-:W0:Y:S01]  /*afb0*/  S2R R3, SR_CgaCtaId ;  /* 0x0000000000037919 */ /* 0x000e220000008800 */
[----:B------:R-:W-:Y:S02]  /*afc0*/  MOV R2, 0x400 ;  /* 0x0000040000027802 */ /* 0x000fe40000000f00 */
[----:B------:R-:W-:Y:S02]  /*afd0*/  SHF.L.U32 R4, R0, 0x1f, RZ ;  /* 0x0000001f00047819 */ /* 0x000fe400000006ff */
[----:B0-----:R-:W-:-:S05]  /*afe0*/  LEA R2, R3, R2, 0x18 ;  /* 0x0000000203027211 */ /* 0x001fca00078ec0ff */
[----:B------:R-:W-:-:S04]  /*aff0*/  VIADD R2, R2, 0xc8 ;  /* 0x000000c802027836 */ /* 0x000fc80000000000 */
[C---:B------:R-:W-:Y:S02]  /*b000*/  IMAD R9, R7.reuse, 0x8, R2 ;  /* 0x0000000807097824 */ /* 0x040fe400078e0202 */
[----:B------:R-:W-:Y:S02]  /*b010*/  VIADD R7, R7, 0x1 ;  /* 0x0000000107077836 */ /* 0x000fe40000000000 */
[----:B------:R-:W0:Y:S03]  /*b020*/  SYNCS.PHASECHK.TRANS64.TRYWAIT P0, [R9+URZ], R4 ;  /* 0x00000004090075a7 */ /* 0x000e26000800017f */
[----:B------:R-:W-:-:S04]  /*b030*/  ISETP.NE.AND P1, PT, R7, 0x19, PT ;  /* 0x000000190700780c */ /* 0x000fc80003f25270 */
[----:B------:R-:W-:Y:S02]  /*b040*/  SEL R3, RZ, 0x1, P1 ;  /* 0x00000001ff037807 */ /* 0x000fe40000800000 */
[----:B------:R-:W-:Y:S02]  /*b050*/  SEL R7, R7, RZ, P1 ;  /* 0x000000ff07077207 */ /* 0x000fe40000800000 */
[----:B------:R-:W-:-:S03]  /*b060*/  LOP3.LUT R6, R0, R3, RZ, 0x3c, !PT ;  /* 0x0000000300067212 */ /* 0x000fc600078e3cff */
[----:B------:R-:W-:Y:S01]  /*b070*/  IMAD R8, R7, 0x8, R2 ;  /* 0x0000000807087824 */ /* 0x000fe200078e0202 */
[----:B------:R-:W-:Y:S01]  /*b080*/  SHF.L.U32 R5, R6, 0x1f, RZ ;  /* 0x0000001f06057819 */ /* 0x000fe200000006ff */
[----:B0-----:R-:W-:Y:S06]  /*b090*/  @!P0 BRA `(.L_x_281) ;  /* 0x0000000c00fc8947 */ /* 0x001fec0003800000 */
.L_x_315:
[----:B------:R-:W1:Y:S01]  /*b0a0*/  SYNCS.PHASECHK.TRANS64.TRYWAIT P0, [R8+URZ], R5 ;  /* 0x00000005080075a7 */ /* 0x000e62000800017f */
[----:B------:R-:W-:-:S05]  /*b0b0*/  VIADD R0, R7, 0x1 ;  /* 0x0000000107007836 */ /* 0x000fca0000000000 */
[----:B------:R-:W-:-:S04]  /*b0c0*/  ISETP.NE.AND P1, PT, R0, 0x19, PT ;  /* 0x000000190000780c */ /* 0x000fc80003f25270 */
[----:B------:R-:W-:Y:S02]  /*b0d0*/  SEL R3, RZ, 0x1, P1 ;  /* 0x00000001ff037807 */ /* 0x000fe40000800000 */
[----:B------:R-:W-:Y:S02]  /*b0e0*/  SEL R7, R0, RZ, P1 ;  /* 0x000000ff00077207 */ /* 0x000fe40000800000 */
[----:B------:R-:W-:-:S03]  /*b0f0*/  LOP3.LUT R6, R6, R3, RZ, 0x3c, !PT ;  /* 0x0000000306067212 */ /* 0x000fc600078e3cff */
[----:B0-----:R-:W-:Y:S01]  /*b100*/  IMAD R9, R7, 0x8, R2 ;  /* 0x0000000807097824 */ /* 0x001fe200078e0202 */
[----:B------:R-:W-:Y:S01]  /*b110*/  SHF.L.U32 R4, R6, 0x1f, RZ ;  /* 0x0000001f06047819 */ /* 0x000fe200000006ff */
[----:B-1----:R-:W-:Y:S06]  /*b120*/  @!P0 BRA `(.L_x_282) ;  /* 0x0000000c00ec8947 */ /* 0x002fec0003800000 */
.L_x_316:
        /* <DEDUP_REMOVED lines=9> */
.L_x_317:
        /* <DEDUP_REMOVED lines=9> */
.L_x_318:
        /* <DEDUP_REMOVED lines=9> */
.L_x_319:
        /* <DEDUP_REMOVED lines=9> */
.L_x_320:
        /* <DEDUP_REMOVED lines=9> */
.L_x_321:
        /* <DEDUP_REMOVED lines=9> */
.L_x_322:
        /* <DEDUP_REMOVED lines=9> */
.L_x_323:
        /* <DEDUP_REMOVED lines=9> */
.L_x_324:
        /* <DEDUP_REMOVED lines=9> */
.L_x_325:
        /* <DEDUP_REMOVED lines=9> */
.L_x_326:
        /* <DEDUP_REMOVED lines=9> */
.L_x_327:
        /* <DEDUP_REMOVED lines=9> */
.L_x_328:
        /* <DEDUP_REMOVED lines=9> */
.L_x_329:
        /* <DEDUP_REMOVED lines=9> */
.L_x_330:
        /* <DEDUP_REMOVED lines=9> */
.L_x_331:
        /* <DEDUP_REMOVED lines=9> */
.L_x_332:
        /* <DEDUP_REMOVED lines=9> */
.L_x_333:
        /* <DEDUP_REMOVED lines=9> */
.L_x_334:
        /* <DEDUP_REMOVED lines=9> */
.L_x_335:
        /* <DEDUP_REMOVED lines=9> */
.L_x_336:
[----:B------:R-:W1:Y:S01]  /*bc70*/  SYNCS.PHASECHK.TRANS64.TRYWAIT P0, [R9+URZ], R4 ;  /* 0x00000004090075a7 */ /* 0x000e62000800017f */
[----:B------:R-:W-:-:S05]  /*bc80*/  VIADD R0, R7, 0x1 ;  /* 0x0000000107007836 */ /* 0x000fca0000000000 */
[----:B------:R-:W-:-:S04]  /*bc90*/  ISETP.NE.AND P1, PT, R0, 0x19, PT ;  /* 0x000000190000780c */ /* 0x000fc80003f25270 */
[----:B------:R-:W-:Y:S02]  /*bca0*/  SEL R3, RZ, 0x1, P1 ;  /* 0x00000001ff037807 */ /* 0x000fe40000800000 */
[----:B------:R-:W-:Y:S02]  /*bcb0*/  SEL R7, R0, RZ, P1 ;  /* 0x000000ff00077207 */ /* 0x000fe40000800000 */
[----:B------:R-:W-:-:S03]  /*bcc0*/  LOP3.LUT R11, R6, R3, RZ, 0x3c, !PT ;  /* 0x00000003060b7212 */ /* 0x000fc600078e3cff */
[----:B------:R-:W-:Y:S01]  /*bcd0*/  IMAD R6, R7, 0x8, R2 ;  /* 0x0000000807067824 */ /* 0x000fe200078e0202 */
[----:B0-----:R-:W-:Y:S01]  /*bce0*/  SHF.L.U32 R5, R11, 0x1f, RZ ;  /* 0x0000001f0b057819 */ /* 0x001fe200000006ff */
[----:B-1----:R-:W-:Y:S06]  /*bcf0*/  @!P0 BRA `(.L_x_303) ;  /* 0x00000008009c8947 */ /* 0x002fec0003800000 */
.L_x_337:
[----:B------:R-:W1:Y:S01]  /*bd00*/  SYNCS.PHASECHK.TRANS64.TRYWAIT P0, [R6+URZ], R5 ;  /* 0x00000005060075a7 */ /* 0x000e62000800017f */
[----:B------:R-:W-:-:S05]  /*bd10*/  VIADD R0, R7, 0x1 ;  /* 0x0000000107007836 */ /* 0x000fca0000000000 */
[----:B------:R-:W-:-:S04]  /*bd20*/  ISETP.NE.AND P1, PT, R0, 0x19, PT ;  /* 0x000000190000780c */ /* 0x000fc80003f25270 */
[----:B0-----:R-:W-:Y:S02]  /*bd30*/  SEL R4, RZ, 0x1, P1 ;  /* 0x00000001ff047807 */ /* 0x001fe40000800000 */
[----:B------:R-:W-:Y:S02]  /*bd40*/  SEL R3, R0, RZ, P1 ;  /* 0x000000ff00037207 */ /* 0x000fe40000800000 */
[----:B------:R-:W-:Y:S01]  /*bd50*/  LOP3.LUT R0, R11, R4, RZ, 0x3c, !PT ;  /* 0x000000040b007212 */ /* 0x000fe200078e3cff */
[----:B-1----:R-:W-:Y:S06]  /*bd60*/  @!P0 BRA `(.L_x_304) ;  /* 0x0000000800948947 */ /* 0x002fec0003800000 */
.L_x_338:
[----:B------:R-:W-:Y:S01]  /*bd70*/  IMAD R3, R3, 0x8, R2 ;  /* 0x0000000803037824 */ /* 0x000fe200078e0202 */
[----:B------:R-:W-:-:S07]  /*bd80*/  SHF.L.U32 R0, R0, 0x1f, RZ ;  /* 0x0000001f00007819 */ /* 0x000fce00000006ff */
.L_x_305:
[----:B-1----:R1:W2:Y:S02]  /*bd90*/  SYNCS.PHASECHK.TRANS64.TRYWAIT P0, [R3+URZ], R0 ;  /* 0x00000000030075a7 */ /* 0x0022a4000800017f */
[----:B--2---:R-:W-:Y:S05]  /*bda0*/  @!P0 NANOSLEEP.SYNCS 0x989680 ;  /* 0x009896800000895d */ /* 0x004fea0003900000 */
[----:B------:R-:W2:Y:S02]  /*bdb0*/  @!P0 SYNCS.PHASECHK.TRANS64 P0, [R3+URZ], R0 ;  /* 0x00000000030085a7 */ /* 0x000ea4000800007f */
[----:B--2---:R-:W-:Y:S05]  /*bdc0*/  @!P0 BRA `(.L_x_305) ;  /* 0xfffffffc00f08947 */ /* 0x004fea000383ffff */
.L_x_279:
[----:B------:R-:W-:Y:S05]  /*bdd0*/  BSYNC B0 ;  /* 0x0000000000007941 */ /* 0x000fea0003800000 */
.L_x_278:
[----:B------:R-:W-:Y:S05]  /*bde0*/  EXIT ;  /* 0x000000000000794d */ /* 0x000fea0003800000 */
.L_x_20:
[----:B-1----:R1:W2:Y:S02]  /*bdf0*/  SYNCS.PHASECHK.TRANS64.TRYWAIT P0, [R145+URZ], R0 ;  /* 0x00000000910075a7 */ /* 0x0022a4000800017f */
[----:B--2---:R-:W-:Y:S05]  /*be00*/  @!P0 NANOSLEEP.SYNCS 0x989680 ;  /* 0x009896800000895d */ /* 0x004fea0003900000 */
[----:B------:R-:W2:Y:S02]  /*be10*/  @!P0 SYNCS.PHASECHK.TRANS64 P0, [R145+URZ], R0 ;  /* 0x00000000910085a7 */ /* 0x000ea4000800007f */
[----:B--2---:R-:W-:Y:S05]  /*be20*/  @!P0 BRA `(.L_x_20) ;  /* 0xfffffffc00f08947 */ /* 0x004fea000383ffff */
[----:B------:R-:W-:Y:S05]  /*be30*/  BRA `(.L_x_306) ;  /* 0xffffff5800dc7947 */ /* 0x000fea000383ffff */
.L_x_25:
[----:B--2---:R2:W3:Y:S02]  /*be40*/  SYNCS.PHASECHK.TRANS64.TRYWAIT P1, [R3+URZ], R0 ;  /* 0x00000000030075a7 */ /* 0x0044e4000802017f */
[----:B---3--:R-:W-:Y:S05]  /*be50*/  @!P1 NANOSLEEP.SYNCS 0x989680 ;  /* 0x009896800000995d */ /* 0x008fea0003900000 */
[----:B------:R-:W3:Y:S02]  /*be60*/  @!P1 SYNCS.PHASECHK.TRANS64 P1, [R3+URZ], R0 ;  /* 0x00000000030095a7 */ /* 0x000ee4000802007f */
[----:B---3--:R-:W-:Y:S05]  /*be70*/  @!P1 BRA `(.L_x_25) ;  /* 0xfffffffc00f09947 */ /* 0x008fea000383ffff */
[----:B------:R-:W-:Y:S05]  /*be80*/  BRA `(.L_x_24) ;  /* 0xffffff5c00487947 */ /* 0x000fea000383ffff */
.L_x_30:
[----:B--2---:R-:W-:-:S04]  /*be90*/  IMAD.U32 R5, RZ, RZ, UR7 ;  /* 0x00000007ff057e24 */ /* 0x004fc8000f8e00ff */
[----:B------:R2:W3:Y:S03]  /*bea0*/  SYNCS.PHASECHK.TRANS64.TRYWAIT P1, [R5+URZ], R4 ;  /* 0x00000004050075a7 */ /* 0x0004e6000802017f */
[----:B---3--:R-:W-:Y:S05]  /*beb0*/  @!P1 NANOSLEEP.SYNCS 0x989680 ;  /* 0x009896800000995d */ /* 0x008fea0003900000 */
[----:B------:R-:W3:Y:S02]  /*bec0*/  @!P1 SYNCS.PHASECHK.TRANS64 P1, [R5+URZ], R4 ;  /* 0x00000004050095a7 */ /* 0x000ee4000802007f */
[----:B---3--:R-:W-:Y:S05]  /*bed0*/  @!P1 BRA `(.L_x_30) ;  /* 0xfffffffc00ec9947 */ /* 0x008fea000383ffff */
[----:B------:R-:W-:Y:S05]  /*bee0*/  BRA `(.L_x_29) ;  /* 0xffffff6000507947 */ /* 0x000fea000383ffff */
.L_x_36:
[----:B-1----:R1:W2:Y:S02]  /*bef0*/  SYNCS.PHASECHK.TRANS64.TRYWAIT P0, [R145+URZ+0x10], R0 ;  /* 0x00001000910075a7 */ /* 0x0022a4000800017f */
[----:B--2---:R-:W-:Y:S05]  /*bf00*/  @!P0 NANOSLEEP.SYNCS 0x989680 ;  /* 0x009896800000895d */ /* 0x004fea0003900000 */
[----:B------:R-:W2:Y:S02]  /*bf10*/  @!P0 SYNCS.PHASECHK.TRANS64 P0, [R145+URZ+0x10], R0 ;  /* 0x00001000910085a7 */ /* 0x000ea4000800007f */
[----:B--2---:R-:W-:Y:S05]  /*bf20*/  @!P0 BRA `(.L_x_36) ;  /* 0xfffffffc00f08947 */ /* 0x004fea000383ffff */
[----:B------:R-:W-:Y:S05]  /*bf30*/  BRA `(.L_x_307) ;  /* 0xffffff6400d47947 */ /* 0x000fea000383ffff */
.L_x_265:
[----:B------:R-:W-:Y:S01]  /*bf40*/  BSSY B1, `(.L_x_308) ;  /* 0x0000006000017945 */ /* 0x000fe20003800000 */
[----:B------:R-:W-:-:S07]  /*bf50*/  IMAD.MOV.U32 R15, RZ, RZ, -0x1 ;  /* 0xffffffffff0f7424 */ /* 0x000fce00078e00ff */
[----:B-----5:R-:W-:Y:S05]  /*bf60*/  WARPSYNC.COLLECTIVE R15, `(.L_x_309) ;  /* 0x000000000f0c7348 */ /* 0x020fea0003c00000 */
[----:B------:R-:W-:Y:S02]  /*bf70*/  ELECT P6, UR62, PT ;  /* 0x00000000003e782f */ /* 0x000fe400038c0000 */
[----:B------:R-:W-:Y:S01]  /*bf80*/  MOV R14, UR62 ;  /* 0x0000003e000e7c02 */ /* 0x000fe20008000f00 */
[----:B-----5:R-:W-:Y:S10]  /*bf90*/  ENDCOLLECTIVE ;  /* 0x000000000000791b */ /* 0x020ff40003800000 */
.L_x_309:
[----:B------:R-:W-:Y:S05]  /*bfa0*/  BSYNC B1 ;  /* 0x0000000000017941 */ /* 0x000fea0003800000 */
.L_x_308:
[----:B------:R-:W-:Y:S05]  /*bfb0*/  BRA `(.L_x_310) ;  /* 0xffffffe400007947 */ /* 0x000fea000383ffff */
.L_x_268:
[----:B-1----:R1:W2:Y:S02]  /*bfc0*/  SYNCS.PHASECHK.TRANS64.TRYWAIT P1, [R12+URZ+0xc8], R5 ;  /* 0x0000c8050c0075a7 */ /* 0x0022a4000802017f */
[----:B--2---:R-:W-:Y:S05]  /*bfd0*/  @!P1 NANOSLEEP.SYNCS 0x989680 ;  /* 0x009896800000995d */ /* 0x004fea0003900000 */
[----:B------:R-:W2:Y:S02]  /*bfe0*/  @!P1 SYNCS.PHASECHK.TRANS64 P1, [R12+URZ+0xc8], R5 ;  /* 0x0000c8050c0095a7 */ /* 0x000ea4000802007f */
[----:B--2---:R-:W-:Y:S05]  /*bff0*/  @!P1 BRA `(.L_x_268) ;  /* 0xfffffffc00f09947 */ /* 0x004fea000383ffff */
[----:B------:R-:W-:Y:S05]  /*c000*/  BRA `(.L_x_311) ;  /* 0xffffffe400387947 */ /* 0x000fea000383ffff */
.L_x_277:
[----:B------:R-:W-:Y:S01]  /*c010*/  BSSY B0, `(.L_x_312) ;  /* 0x0000006000007945 */ /* 0x000fe20003800000 */
[----:B------:R-:W-:-:S07]  /*c020*/  IMAD.MOV.U32 R15, RZ, RZ, -0x1 ;  /* 0xffffffffff0f7424 */ /* 0x000fce00078e00ff */
[----:B-----5:R-:W-:Y:S05]  /*c030*/  WARPSYNC.COLLECTIVE R15, `(.L_x_313) ;  /* 0x000000000f0c7348 */ /* 0x020fea0003c00000 */
[----:B------:R-:W-:Y:S02]  /*c040*/  ELECT P6, UR62, PT ;  /* 0x00000000003e782f */ /* 0x000fe400038c0000 */
[----:B------:R-:W-:Y:S01]  /*c050*/  MOV R14, UR62 ;  /* 0x0000003e000e7c02 */ /* 0x000fe20008000f00 */
[----:B-----5:R-:W-:Y:S10]  /*c060*/  ENDCOLLECTIVE ;  /* 0x000000000000791b */ /* 0x020ff40003800000 */
.L_x_313:
[----:B------:R-:W-:Y:S05]  /*c070*/  BSYNC B0 ;  /* 0x0000000000007941 */ /* 0x000fea0003800000 */
.L_x_312:
[----:B------:R-:W-:Y:S05]  /*c080*/  BRA `(.L_x_314) ;  /* 0xffffffec00b07947 */ /* 0x000fea000383ffff */
.L_x_281:
[----:B0-----:R0:W1:Y:S02]  /*c090*/  SYNCS.PHASECHK.TRANS64.TRYWAIT P0, [R9+URZ], R4 ;  /* 0x00000004090075a7 */ /* 0x001064000800017f */
[----:B-1----:R-:W-:Y:S05]  /*c0a0*/  @!P0 NANOSLEEP.SYNCS 0x989680 ;  /* 0x009896800000895d */ /* 0x002fea0003900000 */
[----:B------:R-:W1:Y:S02]  /*c0b0*/  @!P0 SYNCS.PHASECHK.TRANS64 P0, [R9+URZ], R4 ;  /* 0x00000004090085a7 */ /* 0x000e64000800007f */
[----:B-1----:R-:W-:Y:S05]  /*c0c0*/  @!P0 BRA `(.L_x_281) ;  /* 0xfffffffc00f08947 */ /* 0x002fea000383ffff */
[----:B------:R-:W-:Y:S05]  /*c0d0*/  BRA `(.L_x_315) ;  /* 0xffffffec00f07947 */ /* 0x000fea000383ffff */
.L_x_282:
[----:B0-----:R0:W1:Y:S02]  /*c0e0*/  SYNCS.PHASECHK.TRANS64.TRYWAIT P0, [R8+URZ], R5 ;  /* 0x00000005080075a7 */ /* 0x001064000800017f */
[----:B-1----:R-:W-:Y:S05]  /*c0f0*/  @!P0 NANOSLEEP.SYNCS 0x989680 ;  /* 0x009896800000895d */ /* 0x002fea0003900000 */
[----:B------:R-:W1:Y:S02]  /*c100*/  @!P0 SYNCS.PHASECHK.TRANS64 P0, [R8+URZ], R5 ;  /* 0x00000005080085a7 */ /* 0x000e64000800007f */
[----:B-1----:R-:W-:Y:S05]  /*c110*/  @!P0 BRA `(.L_x_282) ;  /* 0xfffffffc00f08947 */ /* 0x002fea000383ffff */
[----:B------:R-:W-:Y:S05]  /*c120*/  BRA `(.L_x_316) ;  /* 0xfffffff000007947 */ /* 0x000fea000383ffff */
.L_x_283:
[----:B0-----:R0:W1:Y:S02]  /*c130*/  SYNCS.PHASECHK.TRANS64.TRYWAIT P0, [R9+URZ], R4 ;  /* 0x00000004090075a7 */ /* 0x001064000800017f */
[----:B-1----:R-:W-:Y:S05]  /*c140*/  @!P0 NANOSLEEP.SYNCS 0x989680 ;  /* 0x009896800000895d */ /* 0x002fea0003900000 */
[----:B------:R-:W1:Y:S02]  /*c150*/  @!P0 SYNCS.PHASECHK.TRANS64 P0, [R9+URZ], R4 ;  /* 0x00000004090085a7 */ /* 0x000e64000800007f */
[----:B-1----:R-:W-:Y:S05]  /*c160*/  @!P0 BRA `(.L_x_283) ;  /* 0xfffffffc00f08947 */ /* 0x002fea000383ffff */
[----:B------:R-:W-:Y:S05]  /*c170*/  BRA `(.L_x_317) ;  /* 0xfffffff000107947 */ /* 0x000fea000383ffff */
.L_x_284:
[----:B0-----:R0:W1:Y:S02]  /*c180*/  SYNCS.PHASECHK.TRANS64.TRYWAIT P0, [R8+URZ], R5 ;  /* 0x00000005080075a7 */ /* 0x001064000800017f */
[----:B-1----:R-:W-:Y:S05]  /*c190*/  @!P0 NANOSLEEP.SYNCS 0x989680 ;  /* 0x009896800000895d */ /* 0x002fea0003900000 */
[----:B------:R-:W1:Y:S02]  /*c1a0*/  @!P0 SYNCS.PHASECHK.TRANS64 P0, [R8+URZ], R5 ;  /* 0x00000005080085a7 */ /* 0x000e64000800007f */
[----:B-1----:R-:W-:Y:S05]  /*c1b0*/  @!P0 BRA `(.L_x_284) ;  /* 0xfffffffc00f08947 */ /* 0x002fea000383ffff */
[----:B------:R-:W-:Y:S05]  /*c1c0*/  BRA `(.L_x_318) ;  /* 0xfffffff000207947 */ /* 0x000fea000383ffff */
.L_x_285:
[----:B0-----:R0:W1:Y:S02]  /*c1d0*/  SYNCS.PHASECHK.TRANS64.TRYWAIT P0, [R9+URZ], R4 ;  /* 0x00000004090075a7 */ /* 0x001064000800017f */
[----:B-1----:R-:W-:Y:S05]  /*c1e0*/  @!P0 NANOSLEEP.SYNCS 0x989680 ;  /* 0x009896800000895d */ /* 0x002fea0003900000 */
[----:B------:R-:W1:Y:S02]  /*c1f0*/  @!P0 SYNCS.PHASECHK.TRANS64 P0, [R9+URZ], R4 ;  /* 0x00000004090085a7 */ /* 0x000e64000800007f */
[----:B-1----:R-:W-:Y:S05]  /*c200*/  @!P0 BRA `(.L_x_285) ;  /* 0xfffffffc00f08947 */ /* 0x002fea000383ffff */
[----:B------:R-:W-:Y:S05]  /*c210*/  BRA `(.L_x_319) ;  /* 0xfffffff000307947 */ /* 0x000fea000383ffff */
.L_x_286:
[----:B0-----:R0:W1:Y:S02]  /*c220*/  SYNCS.PHASECHK.TRANS64.TRYWAIT P0, [R8+URZ], R5 ;  /* 0x00000005080075a7 */ /* 0x001064000800017f */
[----:B-1----:R-:W-:Y:S05]  /*c230*/  @!P0 NANOSLEEP.SYNCS 0x989680 ;  /* 0x009896800000895d */ /* 0x002fea0003900000 */
[----:B------:R-:W1:Y:S02]  /*c240*/  @!P0 SYNCS.PHASECHK.TRANS64 P0, [R8+URZ], R5 ;  /* 0x00000005080085a7 */ /* 0x000e64000800007f */
[----:B-1----:R-:W-:Y:S05]  /*c250*/  @!P0 BRA `(.L_x_286) ;  /* 0xfffffffc00f08947 */ /* 0x002fea000383ffff */
[----:B------:R-:W-:Y:S05]  /*c260*/  BRA `(.L_x_320) ;  /* 0xfffffff000407947 */ /* 0x000fea000383ffff */
.L_x_287:
[----:B0-----:R0:W1:Y:S02]  /*c270*/  SYNCS.PHASECHK.TRANS64.TRYWAIT P0, [R9+URZ], R4 ;  /* 0x00000004090075a7 */ /* 0x001064000800017f */
[----:B-1----:R-:W-:Y:S05]  /*c280*/  @!P0 NANOSLEEP.SYNCS 0x989680 ;  /* 0x009896800000895d */ /* 0x002fea0003900000 */
[----:B------:R-:W1:Y:S02]  /*c290*/  @!P0 SYNCS.PHASECHK.TRANS64 P0, [R9+URZ], R4 ;  /* 0x00000004090085a7 */ /* 0x000e64000800007f */
[----:B-1----:R-:W-:Y:S05]  /*c2a0*/  @!P0 BRA `(.L_x_287) ;  /* 0xfffffffc00f08947 */ /* 0x002fea000383ffff */
[----:B------:R-:W-:Y:S05]  /*c2b0*/  BRA `(.L_x_321) ;  /* 0xfffffff000507947 */ /* 0x000fea000383ffff */
.L_x_288:
[----:B0-----:R0:W1:Y:S02]  /*c2c0*/  SYNCS.PHASECHK.TRANS64.TRYWAIT P0, [R8+URZ], R5 ;  /* 0x00000005080075a7 */ /* 0x001064000800017f */
[----:B-1----:R-:W-:Y:S05]  /*c2d0*/  @!P0 NANOSLEEP.SYNCS 0x989680 ;  /* 0x009896800000895d */ /* 0x002fea0003900000 */
[----:B------:R-:W1:Y:S02]  /*c2e0*/  @!P0 SYNCS.PHASECHK.TRANS64 P0, [R8+URZ], R5 ;  /* 0x00000005080085a7 */ /* 0x000e64000800007f */
[----:B-1----:R-:W-:Y:S05]  /*c2f0*/  @!P0 BRA `(.L_x_288) ;  /* 0xfffffffc00f08947 */ /* 0x002fea000383ffff */
[----:B------:R-:W-:Y:S05]  /*c300*/  BRA `(.L_x_322) ;  /* 0xfffffff000607947 */ /* 0x000fea000383ffff */
.L_x_289:
[----:B0-----:R0:W1:Y:S02]  /*c310*/  SYNCS.PHASECHK.TRANS64.TRYWAIT P0, [R9+URZ], R4 ;  /* 0x00000004090075a7 */ /* 0x001064000800017f */
[----:B-1----:R-:W-:Y:S05]  /*c320*/  @!P0 NANOSLEEP.SYNCS 0x989680 ;  /* 0x009896800000895d */ /* 0x002fea0003900000 */
[----:B------:R-:W1:Y:S02]  /*c330*/  @!P0 SYNCS.PHASECHK.TRANS64 P0, [R9+URZ], R4 ;  /* 0x00000004090085a7 */ /* 0x000e64000800007f */
[----:B-1----:R-:W-:Y:S05]  /*c340*/  @!P0 BRA `(.L_x_289) ;  /* 0xfffffffc00f08947 */ /* 0x002fea000383ffff */
[----:B------:R-:W-:Y:S05]  /*c350*/  BRA `(.L_x_323) ;  /* 0xfffffff000707947 */ /* 0x000fea000383ffff */
.L_x_290:
[----:B0-----:R0:W1:Y:S02]  /*c360*/  SYNCS.PHASECHK.TRANS64.TRYWAIT P0, [R8+URZ], R5 ;  /* 0x00000005080075a7 */ /* 0x001064000800017f */
[----:B-1----:R-:W-:Y:S05]  /*c370*/  @!P0 NANOSLEEP.SYNCS 0x989680 ;  /* 0x009896800000895d */ /* 0x002fea0003900000 */
[----:B------:R-:W1:Y:S02]  /*c380*/  @!P0 SYNCS.PHASECHK.TRANS64 P0, [R8+URZ], R5 ;  /* 0x00000005080085a7 */ /* 0x000e64000800007f */
[----:B-1----:R-:W-:Y:S05]  /*c390*/  @!P0 BRA `(.L_x_290) ;  /* 0xfffffffc00f08947 */ /* 0x002fea000383ffff */
[----:B------:R-:W-:Y:S05]  /*c3a0*/  BRA `(.L_x_324) ;  /* 0xfffffff000807947 */ /* 0x000fea000383ffff */
.L_x_291:
[----:B0-----:R0:W1:Y:S02]  /*c3b0*/  SYNCS.PHASECHK.TRANS64.TRYWAIT P0, [R9+URZ], R4 ;  /* 0x00000004090075a7 */ /* 0x001064000800017f */
[----:B-1----:R-:W-:Y:S05]  /*c3c0*/  @!P0 NANOSLEEP.SYNCS 0x989680 ;  /* 0x009896800000895d */ /* 0x002fea0003900000 */
[----:B------:R-:W1:Y:S02]  /*c3d0*/  @!P0 SYNCS.PHASECHK.TRANS64 P0, [R9+URZ], R4 ;  /* 0x00000004090085a7 */ /* 0x000e64000800007f */
[----:B-1----:R-:W-:Y:S05]  /*c3e0*/  @!P0 BRA `(.L_x_291) ;  /* 0xfffffffc00f08947 */ /* 0x002fea000383ffff */
[----:B------:R-:W-:Y:S05]  /*c3f0*/  BRA `(.L_x_325) ;  /* 0xfffffff000907947 */ /* 0x000fea000383ffff */
.L_x_292:
[----:B0-----:R0:W1:Y:S02]  /*c400*/  SYNCS.PHASECHK.TRANS64.TRYWAIT P0, [R8+URZ], R5 ;  /* 0x00000005080075a7 */ /* 0x001064000800017f */
[----:B-1----:R-:W-:Y:S05]  /*c410*/  @!P0 NANOSLEEP.SYNCS 0x989680 ;  /* 0x009896800000895d */ /* 0x002fea0003900000 */
[----:B------:R-:W1:Y:S02]  /*c420*/  @!P0 SYNCS.PHASECHK.TRANS64 P0, [R8+URZ], R5 ;  /* 0x00000005080085a7 */ /* 0x000e64000800007f */
[----:B-1----:R-:W-:Y:S05]  /*c430*/  @!P0 BRA `(.L_x_292) ;  /* 0xfffffffc00f08947 */ /* 0x002fea000383ffff */
[----:B------:R-:W-:Y:S05]  /*c440*/  BRA `(.L_x_326) ;  /* 0xfffffff000a07947 */ /* 0x000fea000383ffff */
.L_x_293:
[----:B0-----:R0:W1:Y:S02]  /*c450*/  SYNCS.PHASECHK.TRANS64.TRYWAIT P0, [R9+URZ], R4 ;  /* 0x00000004090075a7 */ /* 0x001064000800017f */
[----:B-1----:R-:W-:Y:S05]  /*c460*/  @!P0 NANOSLEEP.SYNCS 0x989680 ;  /* 0x009896800000895d */ /* 0x002fea0003900000 */
[----:B------:R-:W1:Y:S02]  /*c470*/  @!P0 SYNCS.PHASECHK.TRANS64 P0, [R9+URZ], R4 ;  /* 0x00000004090085a7 */ /* 0x000e64000800007f */
[----:B-1----:R-:W-:Y:S05]  /*c480*/  @!P0 BRA `(.L_x_293) ;  /* 0xfffffffc00f08947 */ /* 0x002fea000383ffff */
[----:B------:R-:W-:Y:S05]  /*c490*/  BRA `(.L_x_327) ;  /* 0xfffffff000b07947 */ /* 0x000fea000383ffff */
.L_x_294:
[----:B0-----:R0:W1:Y:S02]  /*c4a0*/  SYNCS.PHASECHK.TRANS64.TRYWAIT P0, [R8+URZ], R5 ;  /* 0x00000005080075a7 */ /* 0x001064000800017f */
[----:B-1----:R-:W-:Y:S05]  /*c4b0*/  @!P0 NANOSLEEP.SYNCS 0x989680 ;  /* 0x009896800000895d */ /* 0x002fea0003900000 */
[----:B------:R-:W1:Y:S02]  /*c4c0*/  @!P0 SYNCS.PHASECHK.TRANS64 P0, [R8+URZ], R5 ;  /* 0x00000005080085a7 */ /* 0x000e64000800007f */
[----:B-1----:R-:W-:Y:S05]  /*c4d0*/  @!P0 BRA `(.L_x_294) ;  /* 0xfffffffc00f08947 */ /* 0x002fea000383ffff */
[----:B------:R-:W-:Y:S05]  /*c4e0*/  BRA `(.L_x_328) ;  /* 0xfffffff000c07947 */ /* 0x000fea000383ffff */
.L_x_295:
[----:B0-----:R0:W1:Y:S02]  /*c4f0*/  SYNCS.PHASECHK.TRANS64.TRYWAIT P0, [R9+URZ], R4 ;  /* 0x00000004090075a7 */ /* 0x001064000800017f */
[----:B-1----:R-:W-:Y:S05]  /*c500*/  @!P0 NANOSLEEP.SYNCS 0x989680 ;  /* 0x009896800000895d */ /* 0x002fea0003900000 */
[----:B------:R-:W1:Y:S02]  /*c510*/  @!P0 SYNCS.PHASECHK.TRANS64 P0, [R9+URZ], R4 ;  /* 0x00000004090085a7 */ /* 0x000e64000800007f */
[----:B-1----:R-:W-:Y:S05]  /*c520*/  @!P0 BRA `(.L_x_295) ;  /* 0xfffffffc00f08947 */ /* 0x002fea000383ffff */
[----:B------:R-:W-:Y:S05]  /*c530*/  BRA `(.L_x_329) ;  /* 0xfffffff000d07947 */ /* 0x000fea000383ffff */
.L_x_296:
[----:B0-----:R0:W1:Y:S02]  /*c540*/  SYNCS.PHASECHK.TRANS64.TRYWAIT P0, [R8+URZ], R5 ;  /* 0x00000005080075a7 */ /* 0x001064000800017f */
[----:B-1----:R-:W-:Y:S05]  /*c550*/  @!P0 NANOSLEEP.SYNCS 0x989680 ;  /* 0x009896800000895d */ /* 0x002fea0003900000 */
[----:B------:R-:W1:Y:S02]  /*c560*/  @!P0 SYNCS.PHASECHK.TRANS64 P0, [R8+URZ], R5 ;  /* 0x00000005080085a7 */ /* 0x000e64000800007f */
[----:B-1----:R-:W-:Y:S05]  /*c570*/  @!P0 BRA `(.L_x_296) ;  /* 0xfffffffc00f08947 */ /* 0x002fea000383ffff */
[----:B------:R-:W-:Y:S05]  /*c580*/  BRA `(.L_x_330) ;  /* 0xfffffff000e07947 */ /* 0x000fea000383ffff */
.L_x_297:
[----:B0-----:R0:W1:Y:S02]  /*c590*/  SYNCS.PHASECHK.TRANS64.TRYWAIT P0, [R9+URZ], R4 ;  /* 0x00000004090075a7 */ /* 0x001064000800017f */
[----:B-1----:R-:W-:Y:S05]  /*c5a0*/  @!P0 NANOSLEEP.SYNCS 0x989680 ;  /* 0x009896800000895d */ /* 0x002fea0003900000 */
[----:B------:R-:W1:Y:S02]  /*c5b0*/  @!P0 SYNCS.PHASECHK.TRANS64 P0, [R9+URZ], R4 ;  /* 0x00000004090085a7 */ /* 0x000e64000800007f */
[----:B-1----:R-:W-:Y:S05]  /*c5c0*/  @!P0 BRA `(.L_x_297) ;  /* 0xfffffffc00f08947 */ /* 0x002fea000383ffff */
[----:B------:R-:W-:Y:S05]  /*c5d0*/  BRA `(.L_x_331) ;  /* 0xfffffff000f07947 */ /* 0x000fea000383ffff */
.L_x_298:
[----:B0-----:R0:W1:Y:S02]  /*c5e0*/  SYNCS.PHASECHK.TRANS64.TRYWAIT P0, [R8+URZ], R5 ;  /* 0x00000005080075a7 */ /* 0x001064000800017f */
[----:B-1----:R-:W-:Y:S05]  /*c5f0*/  @!P0 NANOSLEEP.SYNCS 0x989680 ;  /* 0x009896800000895d */ /* 0x002fea0003900000 */
[----:B------:R-:W1:Y:S02]  /*c600*/  @!P0 SYNCS.PHASECHK.TRANS64 P0, [R8+URZ], R5 ;  /* 0x00000005080085a7 */ /* 0x000e64000800007f */
[----:B-1----:R-:W-:Y:S05]  /*c610*/  @!P0 BRA `(.L_x_298) ;  /* 0xfffffffc00f08947 */ /* 0x002fea000383ffff */
[----:B------:R-:W-:Y:S05]  /*c620*/  BRA `(.L_x_332) ;  /* 0xfffffff400007947 */ /* 0x000fea000383ffff */
.L_x_299:
[----:B0-----:R0:W1:Y:S02]  /*c630*/  SYNCS.PHASECHK.TRANS64.TRYWAIT P0, [R9+URZ], R4 ;  /* 0x00000004090075a7 */ /* 0x001064000800017f */
[----:B-1----:R-:W-:Y:S05]  /*c640*/  @!P0 NANOSLEEP.SYNCS 0x989680 ;  /* 0x009896800000895d */ /* 0x002fea0003900000 */
[----:B------:R-:W1:Y:S02]  /*c650*/  @!P0 SYNCS.PHASECHK.TRANS64 P0, [R9+URZ], R4 ;  /* 0x00000004090085a7 */ /* 0x000e64000800007f */
[----:B-1----:R-:W-:Y:S05]  /*c660*/  @!P0 BRA `(.L_x_299) ;  /* 0xfffffffc00f08947 */ /* 0x002fea000383ffff */
[----:B------:R-:W-:Y:S05]  /*c670*/  BRA `(.L_x_333) ;  /* 0xfffffff400107947 */ /* 0x000fea000383ffff */
.L_x_300:
[----:B0-----:R0:W1:Y:S02]  /*c680*/  SYNCS.PHASECHK.TRANS64.TRYWAIT P0, [R8+URZ], R5 ;  /* 0x00000005080075a7 */ /* 0x001064000800017f */
[----:B-1----:R-:W-:Y:S05]  /*c690*/  @!P0 NANOSLEEP.SYNCS 0x989680 ;  /* 0x009896800000895d */ /* 0x002fea0003900000 */
[----:B------:R-:W1:Y:S02]  /*c6a0*/  @!P0 SYNCS.PHASECHK.TRANS64 P0, [R8+URZ], R5 ;  /* 0x00000005080085a7 */ /* 0x000e64000800007f */
[----:B-1----:R-:W-:Y:S05]  /*c6b0*/  @!P0 BRA `(.L_x_300) ;  /* 0xfffffffc00f08947 */ /* 0x002fea000383ffff */
[----:B------:R-:W-:Y:S05]  /*c6c0*/  BRA `(.L_x_334) ;  /* 0xfffffff400207947 */ /* 0x000fea000383ffff */
.L_x_301:
[----:B0-----:R0:W1:Y:S02]  /*c6d0*/  SYNCS.PHASECHK.TRANS64.TRYWAIT P0, [R9+URZ], R4 ;  /* 0x00000004090075a7 */ /* 0x001064000800017f */
[----:B-1----:R-:W-:Y:S05]  /*c6e0*/  @!P0 NANOSLEEP.SYNCS 0x989680 ;  /* 0x009896800000895d */ /* 0x002fea0003900000 */
[----:B------:R-:W1:Y:S02]  /*c6f0*/  @!P0 SYNCS.PHASECHK.TRANS64 P0, [R9+URZ], R4 ;  /* 0x00000004090085a7 */ /* 0x000e64000800007f */
[----:B-1----:R-:W-:Y:S05]  /*c700*/  @!P0 BRA `(.L_x_301) ;  /* 0xfffffffc00f08947 */ /* 0x002fea000383ffff */
[----:B------:R-:W-:Y:S05]  /*c710*/  BRA `(.L_x_335) ;  /* 0xfffffff400307947 */ /* 0x000fea000383ffff */
.L_x_302:
[----:B0-----:R0:W1:Y:S02]  /*c720*/  SYNCS.PHASECHK.TRANS64.TRYWAIT P0, [R8+URZ], R5 ;  /* 0x00000005080075a7 */ /* 0x001064000800017f */
[----:B-1----:R-:W-:Y:S05]  /*c730*/  @!P0 NANOSLEEP.SYNCS 0x989680 ;  /* 0x009896800000895d */ /* 0x002fea0003900000 */
[----:B------:R-:W1:Y:S02]  /*c740*/  @!P0 SYNCS.PHASECHK.TRANS64 P0, [R8+URZ], R5 ;  /* 0x00000005080085a7 */ /* 0x000e64000800007f */
[----:B-1----:R-:W-:Y:S05]  /*c750*/  @!P0 BRA `(.L_x_302) ;  /* 0xfffffffc00f08947 */ /* 0x002fea000383ffff */
[----:B------:R-:W-:Y:S05]  /*c760*/  BRA `(.L_x_336) ;  /* 0xfffffff400407947 */ /* 0x000fea000383ffff */
.L_x_303:
[----:B0-----:R0:W1:Y:S02]  /*c770*/  SYNCS.PHASECHK.TRANS64.TRYWAIT P0, [R9+URZ], R4 ;  /* 0x00000004090075a7 */ /* 0x001064000800017f */
[----:B-1----:R-:W-:Y:S05]  /*c780*/  @!P0 NANOSLEEP.SYNCS 0x989680 ;  /* 0x009896800000895d */ /* 0x002fea0003900000 */
[----:B------:R-:W1:Y:S02]  /*c790*/  @!P0 SYNCS.PHASECHK.TRANS64 P0, [R9+URZ], R4 ;  /* 0x00000004090085a7 */ /* 0x000e64000800007f */
[----:B-1----:R-:W-:Y:S05]  /*c7a0*/  @!P0 BRA `(.L_x_303) ;  /* 0xfffffffc00f08947 */ /* 0x002fea000383ffff */
[----:B------:R-:W-:Y:S05]  /*c7b0*/  BRA `(.L_x_337) ;  /* 0xfffffff400507947 */ /* 0x000fea000383ffff */
.L_x_304:
[----:B0-----:R0:W1:Y:S02]  /*c7c0*/  SYNCS.PHASECHK.TRANS64.TRYWAIT P0, [R6+URZ], R5 ;  /* 0x00000005060075a7 */ /* 0x001064000800017f */
[----:B-1----:R-:W-:Y:S05]  /*c7d0*/  @!P0 NANOSLEEP.SYNCS 0x989680 ;  /* 0x009896800000895d */ /* 0x002fea0003900000 */
[----:B------:R-:W1:Y:S02]  /*c7e0*/  @!P0 SYNCS.PHASECHK.TRANS64 P0, [R6+URZ], R5 ;  /* 0x00000005060085a7 */ /* 0x000e64000800007f */
[----:B-1----:R-:W-:Y:S05]  /*c7f0*/  @!P0 BRA `(.L_x_304) ;  /* 0xfffffffc00f08947 */ /* 0x002fea000383ffff */
[----:B------:R-:W-:Y:S05]  /*c800*/  BRA `(.L_x_338) ;  /* 0xfffffff400587947 */ /* 0x000fea000383ffff */
.L_x_339:
[----:B------:R-:W-:-:S00]  /*c810*/  BRA `(.L_x_339) ;  /* 0xfffffffc00fc7947 */ /* 0x000fc0000383ffff */
[----:B------:R-:W-:-:S00]  /*c820*/  NOP ;  /* 0x0000000000007918 */ /* 0x000fc00000000000 */
        /* <DEDUP_REMOVED lines=13> */
.L_x_340:


//--------------------- .nv.global.init           --------------------------
	.section	.nv.global.init,"aw",@progbits
.nv.global.init:
	.type		$str$22,@object
	.size		$str$22,($str$23 - $str$22)
$str$22:
        /*0000*/ 	.byte	0x6b, 0x5f, 0x74, 0x69, 0x6c, 0x65, 0x5f, 0x63, 0x6f, 0x75, 0x6e, 0x74, 0x20, 0x3e, 0x3d, 0x20
        /*0010*/ 	.byte	0x31, 0x00
	.type		$str$23,@object
	.size		$str$23,(__unnamed_1 - $str$23)
$str$23:
        /*0012*/ 	.byte	0x2f, 0x74, 0x6d, 0x70, 0x2f, 0x63, 0x75, 0x74, 0x6c, 0x61, 0x73, 0x73, 0x5f, 0x73, 0x77, 0x65
        /*0022*/ 	.byte	0x65, 0x70, 0x5f, 0x73, 0x72, 0x63, 0x2f, 0x69, 0x6e, 0x63, 0x6c, 0x75, 0x64, 0x65, 0x2f, 0x63
        /*0032*/ 	.byte	0x75, 0x74, 0x6c, 0x61, 0x73, 0x73, 0x2f, 0x67, 0x65, 0x6d, 0x6d, 0x2f, 0x63, 0x6f, 0x6c, 0x6c
        /*0042*/ 	.byte	0x65, 0x63, 0x74, 0x69, 0x76, 0x65, 0x2f, 0x73, 0x6d, 0x39, 0x30, 0x5f, 0x6d, 0x6d, 0x61, 0x5f
        /*0052*/ 	.byte	0x74, 0x6d, 0x61, 0x5f, 0x67, 0x6d, 0x6d, 0x61, 0x5f, 0x73, 0x73, 0x5f, 0x77, 0x61, 0x72, 0x70
        /*0062*/ 	.byte	0x73, 0x70, 0x65, 0x63, 0x69, 0x61, 0x6c, 0x69, 0x7a, 0x65, 0x64, 0x2e, 0x68, 0x70, 0x70, 0x00
	.type		__unnamed_1,@object
	.size		__unnamed_1,(.L_0 - __unnamed_1)
__unnamed_1:
        /*0072*/ 	.byte	0x76, 0x6f, 0x69, 0x64, 0x20, 0x63, 0x75, 0x74, 0x6c, 0x61, 0x73, 0x73, 0x3a, 0x3a, 0x67, 0x65
        /* <DEDUP_REMOVED lines=180> */
        /*0bc2*/ 	.byte	0x5d, 0x00
.L_0:


//--------------------- .nv.shared._ZN7cutlass13device_kernelINS_4gemm6kernel13GemmUniversalIN4cute5tupleIJiiiiEEENS1_10collective13CollectiveMmaINS1_34MainloopSm90TmaGmmaWarpSpecializedILi25ENS5_IJNS4_1CILi2EEENSA_ILi1EEESC_EEENS1_32KernelTmaWarpSpecializedPingpongEEENS5_IJNSA_ILi64EEENSA_ILi224EEENSA_ILi16EEEEEENS_6half_tENS5_IJlSC_lEEESK_SL_NS4_8TiledMMAINS4_8MMA_AtomIJNS4_4SM904GMMA25MMA_64x32x16_F32F16F16_SSILNSP_5MajorE0ELSR_0ELNSP_7ScaleInE1ELSS_1EEEEEENS4_6LayoutINS5_IJSC_SC_SC_EEENS5_IJNSA_ILi0EEESX_SX_EEEEENS5_IJNS4_10UnderscoreES10_S10_EEEEENS4_13SM90_TMA_LOADENS4_14ComposedLayoutINS4_7SwizzleILi1ELi4ELi3EEENS4_18smem_ptr_flag_bitsILi16EEENSV_INS5_IJNSA_ILi8EEESI_EEENS5_IJSI_SC_EEEEEEEvNS4_8identityENS4_23SM90_TMA_LOAD_MULTICASTES1D_vS1E_EENS_8epilogue10collective6detail29Sm90TmaWarpSpecializedAdapterINS1I_15DefaultEpilogueISK_SL_SL_NS1H_6thread17LinearCombinationISK_Li1EffLNS1M_9ScaleType4KindE0ELNS_15FloatRoundStyleE2ESK_EENS1_15EpilogueDefaultEEEEEvvEEEEvNT_6ParamsE --------------------------
	.section	.nv.shared._ZN7cutlass13device_kernelINS_4gemm6kernel13GemmUniversalIN4cute5tupleIJiiiiEEENS1_10collective13CollectiveMmaINS1_34MainloopSm90TmaGmmaWarpSpecializedILi25ENS5_IJNS4_1CILi2EEENSA_ILi1EEESC_EEENS1_32KernelTmaWarpSpecializedPingpongEEENS5_IJNSA_ILi64EEENSA_ILi224EEENSA_ILi16EEEEEENS_6half_tENS5_IJlSC_lEEESK_SL_NS4_8TiledMMAINS4_8MMA_AtomIJNS4_4SM904GMMA25MMA_64x32x16_F32F16F16_SSILNSP_5MajorE0ELSR_0ELNSP_7ScaleInE1ELSS_1EEEEEENS4_6LayoutINS5_IJSC_SC_SC_EEENS5_IJNSA_ILi0EEESX_SX_EEEEENS5_IJNS4_10UnderscoreES10_S10_EEEEENS4_13SM90_TMA_LOADENS4_14ComposedLayoutINS4_7SwizzleILi1ELi4ELi3EEENS4_18smem_ptr_flag_bitsILi16EEENSV_INS5_IJNSA_ILi8EEESI_EEENS5_IJSI_SC_EEEEEEEvNS4_8identityENS4_23SM90_TMA_LOAD_MULTICASTES1D_vS1E_EENS_8epilogue10collective6detail29Sm90TmaWarpSpecializedAdapterINS1I_15DefaultEpilogueISK_SL_SL_NS1H_6thread17LinearCombinationISK_Li1EffLNS1M_9ScaleType4KindE0ELNS_15FloatRoundStyleE2ESK_EENS1_15EpilogueDefaultEEEEEvvEEEEvNT_6ParamsE,"aw",@nobits
	.sectionflags	@""
	.align	16
	.zero		1024


//--------------------- .nv.shared.reserved.0     --------------------------
	.section	.nv.shared.reserved.0,"aw",@nobits
	.weak		__nv_reservedSMEM_offset_0_alias
	.size		__nv_reservedSMEM_offset_0_alias, 0, 0
	.other		__nv_reservedSMEM_offset_0_alias,@"STO_CUDA_RESERVED_SHARED STV_DEFAULT"
__nv_reservedSMEM_offset_0_alias:
	.zero		0


//--------------------- .nv.global                --------------------------
	.section	.nv.global,"aw",@nobits
.nv.global:
	.type		_ZN40_INTERNAL_5880e63b_4_k_cu_cc7f0a8b_109454cute1_E,@object
	.size		_ZN40_INTERNAL_5880e63b_4_k_cu_cc7f0a8b_109454cute1_E,(_ZN40_INTERNAL_5880e63b_4_k_cu_cc7f0a8b_109454cuda3std3__45__cpo6cbeginE - _ZN40_INTERNAL_5880e63b_4_k_cu_cc7f0a8b_109454cute1_E)
_ZN40_INTERNAL_5880e63b_4_k_cu_cc7f0a8b_109454cute1_E:
	.zero		1
	.type		_ZN40_INTERNAL_5880e63b_4_k_cu_cc7f0a8b_109454cuda3std3__45__cpo6cbeginE,@object
	.size		_ZN40_INTERNAL_5880e63b_4_k_cu_cc7f0a8b_109454cuda3std3__45__cpo6cbeginE,(_ZN40_INTERNAL_5880e63b_4_k_cu_cc7f0a8b_109454cuda3std3__48in_placeE - _ZN40_INTERNAL_5880e63b_4_k_cu_cc7f0a8b_109454cuda3std3__45__cpo6cbeginE)
_ZN40_INTERNAL_5880e63b_4_k_cu_cc7f0a8b_109454cuda3std3__45__cpo6cbeginE:
	.zero		1
	.type		_ZN40_INTERNAL_5880e63b_4_k_cu_cc7f0a8b_109454cuda3std3__48in_placeE,@object
	.size		_ZN40_INTERNAL_5880e63b_4_k_cu_cc7f0a8b_109454cuda3std3__48in_placeE,(_ZN40_INTERNAL_5880e63b_4_k_cu_cc7f0a8b_109454cuda3std6ranges3__45__cpo9iter_moveE - _ZN40_INTERNAL_5880e63b_4_k_cu_cc7f0a8b_109454cuda3std3__48in_placeE)
_ZN40_INTERNAL_5880e63b_4_k_cu_cc7f0a8b_109454cuda3std3__48in_placeE:
	.zero		1
	.type		_ZN40_INTERNAL_5880e63b_4_k_cu_cc7f0a8b_109454cuda3std6ranges3__45__cpo9iter_moveE,@object
	.size		_ZN40_INTERNAL_5880e63b_4_k_cu_cc7f0a8b_109454cuda3std6ranges3__45__cpo9iter_moveE,(_ZN40_INTERNAL_5880e63b_4_k_cu_cc7f0a8b_109454cuda3std3__45__cpo5beginE - _ZN40_INTERNAL_5880e63b_4_k_cu_cc7f0a8b_109454cuda3std6ranges3__45__cpo9iter_moveE)
_ZN40_INTERNAL_5880e63b_4_k_cu_cc7f0a8b_109454cuda3std6ranges3__45__cpo9iter_moveE:
	.zero		1
	.type		_ZN40_INTERNAL_5880e63b_4_k_cu_cc7f0a8b_109454cuda3std3__45__cpo5beginE,@object
	.size		_ZN40_INTERNAL_5880e63b_4_k_cu_cc7f0a8b_109454cuda3std3__45__cpo5beginE,(_ZN40_INTERNAL_5880e63b_4_k_cu_cc7f0a8b_109454cuda3std3__442_GLOBAL__N__5880e63b_4_k_cu_cc7f0a8b_109456ignoreE - _ZN40_INTERNAL_5880e63b_4_k_cu_cc7f0a8b_109454cuda3std3__45__cpo5beginE)
_ZN40_INTERNAL_5880e63b_4_k_cu_cc7f0a8b_109454cuda3std3__45__cpo5beginE:
	.zero		1
	.type		_ZN40_INTERNAL_5880e63b_4_k_cu_cc7f0a8b_109454cuda3std3__442_GLOBAL__N__5880e63b_4_k_cu_cc7f0a8b_109456ignoreE,@object
	.size		_ZN40_INTERNAL_5880e63b_4_k_cu_cc7f0a8b_109454cuda3std3__442_GLOBAL__N__5880e63b_4_k_cu_cc7f0a8b_109456ignoreE,(_ZN40_INTERNAL_5880e63b_4_k_cu_cc7f0a8b_109454cute7productE - _ZN40_INTERNAL_5880e63b_4_k_cu_cc7f0a8b_109454cuda3std3__442_GLOBAL__N__5880e63b_4_k_cu_cc7f0a8b_109456ignoreE)
_ZN40_INTERNAL_5880e63b_4_k_cu_cc7f0a8b_109454cuda3std3__442_GLOBAL__N__5880e63b_4_k_cu_cc7f0a8b_109456ignoreE:
	.zero		1
	.type		_ZN40_INTERNAL_5880e63b_4_k_cu_cc7f0a8b_109454cute7productE,@object
	.size		_ZN40_INTERNAL_5880e63b_4_k_cu_cc7f0a8b_109454cute7productE,(_ZN40_INTERNAL_5880e63b_4_k_cu_cc7f0a8b_109454cuda3std3__45__cpo3endE - _ZN40_INTERNAL_5880e63b_4_k_cu_cc7f0a8b_109454cute7productE)
_ZN40_INTERNAL_5880e63b_4_k_cu_cc7f0a8b_109454cute7productE:
	.zero		1
	.type		_ZN40_INTERNAL_5880e63b_4_k_cu_cc7f0a8b_109454cuda3std3__45__cpo3endE,@object
	.size		_ZN40_INTERNAL_5880e63b_4_k_cu_cc7f0a8b_109454cuda3std3__45__cpo3endE,(_ZN40_INTERNAL_5880e63b_4_k_cu_cc7f0a8b_109454cuda3std3__419piecewise_constructE - _ZN40_INTERNAL_5880e63b_4_k_cu_cc7f0a8b_109454cuda3std3__45__cpo3endE)
_ZN40_INTERNAL_5880e63b_4_k_cu_cc7f0a8b_109454cuda3std3__45__cpo3endE:
	.zero		1
	.type		_ZN40_INTERNAL_5880e63b_4_k_cu_cc7f0a8b_109454cuda3std3__419piecewise_constructE,@object
	.size		_ZN40_INTERNAL_5880e63b_4_k_cu_cc7f0a8b_109454cuda3std3__419piecewise_constructE,(_ZN40_INTERNAL_5880e63b_4_k_cu_cc7f0a8b_109454cuda3std3__45__cpo4cendE - _ZN40_INTERNAL_5880e63b_4_k_cu_cc7f0a8b_109454cuda3std3__419piecewise_constructE)
_ZN40_INTERNAL_5880e63b_4_k_cu_cc7f0a8b_109454cuda3std3__419piecewise_constructE:
	.zero		1
	.type		_ZN40_INTERNAL_5880e63b_4_k_cu_cc7f0a8b_109454cuda3std3__45__cpo4cendE,@object
	.size		_ZN40_INTERNAL_5880e63b_4_k_cu_cc7f0a8b_109454cuda3std3__45__cpo4cendE,(_ZN40_INTERNAL_5880e63b_4_k_cu_cc7f0a8b_109454cuda3std6ranges3__45__cpo4swapE - _ZN40_INTERNAL_5880e63b_4_k_cu_cc7f0a8b_109454cuda3std3__45__cpo4cendE)
_ZN40_INTERNAL_5880e63b_4_k_cu_cc7f0a8b_109454cuda3std3__45__cpo4cendE:
	.zero		1
	.type		_ZN40_INTERNAL_5880e63b_4_k_cu_cc7f0a8b_109454cuda3std6ranges3__45__cpo4swapE,@object
	.size		_ZN40_INTERNAL_5880e63b_4_k_cu_cc7f0a8b_109454cuda3std6ranges3__45__cpo4swapE,(.L_8 - _ZN40_INTERNAL_5880e63b_4_k_cu_cc7f0a8b_109454cuda3std6ranges3__45__cpo4swapE)
_ZN40_INTERNAL_5880e63b_4_k_cu_cc7f0a8b_109454cuda3std6ranges3__45__cpo4swapE:
	.zero		1
.L_8:


//--------------------- .nv.constant0._ZN7cutlass13device_kernelINS_4gemm6kernel13GemmUniversalIN4cute5tupleIJiiiiEEENS1_10collective13CollectiveMmaINS1_34MainloopSm90TmaGmmaWarpSpecializedILi25ENS5_IJNS4_1CILi2EEENSA_ILi1EEESC_EEENS1_32KernelTmaWarpSpecializedPingpongEEENS5_IJNSA_ILi64EEENSA_ILi224EEENSA_ILi16EEEEEENS_6half_tENS5_IJlSC_lEEESK_SL_NS4_8TiledMMAINS4_8MMA_AtomIJNS4_4SM904GMMA25MMA_64x32x16_F32F16F16_SSILNSP_5MajorE0ELSR_0ELNSP_7ScaleInE1ELSS_1EEEEEENS4_6LayoutINS5_IJSC_SC_SC_EEENS5_IJNSA_ILi0EEESX_SX_EEEEENS5_IJNS4_10UnderscoreES10_S10_EEEEENS4_13SM90_TMA_LOADENS4_14ComposedLayoutINS4_7SwizzleILi1ELi4ELi3EEENS4_18smem_ptr_flag_bitsILi16EEENSV_INS5_IJNSA_ILi8EEESI_EEENS5_IJSI_SC_EEEEEEEvNS4_8identityENS4_23SM90_TMA_LOAD_MULTICASTES1D_vS1E_EENS_8epilogue10collective6detail29Sm90TmaWarpSpecializedAdapterINS1I_15DefaultEpilogueISK_SL_SL_NS1H_6thread17LinearCombinationISK_Li1EffLNS1M_9ScaleType4KindE0ELNS_15FloatRoundStyleE2ESK_EENS1_15EpilogueDefaultEEEEEvvEEEEvNT_6ParamsE --------------------------
	.section	.nv.constant0._ZN7cutlass13device_kernelINS_4gemm6kernel13GemmUniversalIN4cute5tupleIJiiiiEEENS1_10collective13CollectiveMmaINS1_34MainloopSm90TmaGmmaWarpSpecializedILi25ENS5_IJNS4_1CILi2EEENSA_ILi1EEESC_EEENS1_32KernelTmaWarpSpecializedPingpongEEENS5_IJNSA_ILi64EEENSA_ILi224EEENSA_ILi16EEEEEENS_6half_tENS5_IJlSC_lEEESK_SL_NS4_8TiledMMAINS4_8MMA_AtomIJNS4_4SM904GMMA25MMA_64x32x16_F32F16F16_SSILNSP_5MajorE0ELSR_0ELNSP_7ScaleInE1ELSS_1EEEEEENS4_6LayoutINS5_IJSC_SC_SC_EEENS5_IJNSA_ILi0EEESX_SX_EEEEENS5_IJNS4_10UnderscoreES10_S10_EEEEENS4_13SM90_TMA_LOADENS4_14ComposedLayoutINS4_7SwizzleILi1ELi4ELi3EEENS4_18smem_ptr_flag_bitsILi16EEENSV_INS5_IJNSA_ILi8EEESI_EEENS5_IJSI_SC_EEEEEEEvNS4_8identityENS4_23SM90_TMA_LOAD_MULTICASTES1D_vS1E_EENS_8epilogue10collective6detail29Sm90TmaWarpSpecializedAdapterINS1I_15DefaultEpilogueISK_SL_SL_NS1H_6thread17LinearCombinationISK_Li1EffLNS1M_9ScaleType4KindE0ELNS_15FloatRoundStyleE2ESK_EENS1_15EpilogueDefaultEEEEEvvEEEEvNT_6ParamsE,"a",@progbits
	.sectionflags	@""
	.align	4
.nv.constant0._ZN7cutlass13device_kernelINS_4gemm6kernel13GemmUniversalIN4cute5tupleIJiiiiEEENS1_10collective13CollectiveMmaINS1_34MainloopSm90TmaGmmaWarpSpecializedILi25ENS5_IJNS4_1CILi2EEENSA_ILi1EEESC_EEENS1_32KernelTmaWarpSpecializedPingpongEEENS5_IJNSA_ILi64EEENSA_ILi224EEENSA_ILi16EEEEEENS_6half_tENS5_IJlSC_lEEESK_SL_NS4_8TiledMMAINS4_8MMA_AtomIJNS4_4SM904GMMA25MMA_64x32x16_F32F16F16_SSILNSP_5MajorE0ELSR_0ELNSP_7ScaleInE1ELSS_1EEEEEENS4_6LayoutINS5_IJSC_SC_SC_EEENS5_IJNSA_ILi0EEESX_SX_EEEEENS5_IJNS4_10UnderscoreES10_S10_EEEEENS4_13SM90_TMA_LOADENS4_14ComposedLayoutINS4_7SwizzleILi1ELi4ELi3EEENS4_18smem_ptr_flag_bitsILi16EEENSV_INS5_IJNSA_ILi8EEESI_EEENS5_IJSI_SC_EEEEEEEvNS4_8identityENS4_23SM90_TMA_LOAD_MULTICASTES1D_vS1E_EENS_8epilogue10collective6detail29Sm90TmaWarpSpecializedAdapterINS1I_15DefaultEpilogueISK_SL_SL_NS1H_6thread17LinearCombinationISK_Li1EffLNS1M_9ScaleType4KindE0ELNS_15FloatRoundStyleE2ESK_EENS1_15EpilogueDefaultEEEEEvvEEEEvNT_6ParamsE:
	.zero		1664


//--------------------- SYMBOLS --------------------------

	.type		.nv.reservedSmem.offset0,@object
	.size		.nv.reservedSmem.offset0,0x4
	.type		__assertfail,@function
